	.target	sm_80

	.elftype	@"ET_EXEC"


//--------------------- .note.nv.tkinfo           --------------------------
	.section	.note.nv.tkinfo,"",@"SHT_NOTE"
	.sectionflags	@"SHF_NOTE_NV_TKINFO"
	.tkinfo
        /*0018*/ 	.word	0x00000002
        /*0030*/ 	.string	""
        /*0030*/ 	.string	"ptxas"
        /*0030*/ 	.string	"Cuda compilation tools, release 13.0, V13.0.88"
        /*0030*/ 	.string	"Build cuda_13.0.r13.0/compiler.36424714_0"
        /*0030*/ 	.string	"-v  -suppress-debug-info  -lineinfo  -arch sm_80 "



//--------------------- .note.nv.cuinfo           --------------------------
	.section	.note.nv.cuinfo,"",@"SHT_NOTE"
	.sectionflags	@"SHF_NOTE_NV_CUINFO"
        /*0018*/ 	.short	0x0002
        /*001a*/ 	.short	0x0050
        /*001c*/ 	.short	0x0082
	.zero		2


//--------------------- .nv.info                  --------------------------
	.section	.nv.info,"",@"SHT_CUDA_INFO"
	.align	4


	//----- nvinfo : EIATTR_REGCOUNT
	.align		4
        /*0000*/ 	.byte	0x04, 0x2f
        /*0002*/ 	.short	(.L_1 - .L_0)
	.align		4
.L_0:
        /*0004*/ 	.word	index@(matmul_kernel)
        /*0008*/ 	.word	0x000000a8


	//----- nvinfo : EIATTR_FRAME_SIZE
	.align		4
.L_1:
        /*000c*/ 	.byte	0x04, 0x11
        /*000e*/ 	.short	(.L_3 - .L_2)
	.align		4
.L_2:
        /*0010*/ 	.word	index@(matmul_kernel)
        /*0014*/ 	.word	0x00000000


	//----- nvinfo : EIATTR_MIN_STACK_SIZE
	.align		4
.L_3:
        /*0018*/ 	.byte	0x04, 0x12
        /*001a*/ 	.short	(.L_5 - .L_4)
	.align		4
.L_4:
        /*001c*/ 	.word	index@(matmul_kernel)
        /*0020*/ 	.word	0x00000000
.L_5:


//--------------------- .nv.info.matmul_kernel    --------------------------
	.section	.nv.info.matmul_kernel,"",@"SHT_CUDA_INFO"
	.sectionflags	@""
	.align	4


	//----- nvinfo : EIATTR_CUDA_API_VERSION
	.align		4
        /*0000*/ 	.byte	0x04, 0x37
        /*0002*/ 	.short	(.L_7 - .L_6)
.L_6:
        /*0004*/ 	.word	0x00000082


	//----- nvinfo : EIATTR_SW2861232_WAR
	.align		4
.L_7:
        /*0008*/ 	.byte	0x01, 0x35
	.zero		2


	//----- nvinfo : EIATTR_PARAM_CBANK
	.align		4
        /*000c*/ 	.byte	0x04, 0x0a
        /*000e*/ 	.short	(.L_9 - .L_8)
	.align		4
.L_8:
        /*0010*/ 	.word	index@(.nv.constant0.matmul_kernel)
        /*0014*/ 	.short	0x0160
        /*0016*/ 	.short	0x0050


	//----- nvinfo : EIATTR_CBANK_PARAM_SIZE
	.align		4
.L_9:
        /*0018*/ 	.byte	0x03, 0x19
        /*001a*/ 	.short	0x0050


	//----- nvinfo : EIATTR_KPARAM_INFO
	.align		4
        /*001c*/ 	.byte	0x04, 0x17
        /*001e*/ 	.short	(.L_11 - .L_10)
.L_10:
        /*0020*/ 	.word	0x00000000
        /*0024*/ 	.short	0x000d
        /*0026*/ 	.short	0x0048
        /*0028*/ 	.byte	0x00, 0xf4, 0x21, 0x00


	//----- nvinfo : EIATTR_KPARAM_INFO
	.align		4
.L_11:
        /*002c*/ 	.byte	0x04, 0x17
        /*002e*/ 	.short	(.L_13 - .L_12)
.L_12:
        /*0030*/ 	.word	0x00000000
        /*0034*/ 	.short	0x000c
        /*0036*/ 	.short	0x0040
        /*0038*/ 	.byte	0x00, 0xf4, 0x21, 0x00


	//----- nvinfo : EIATTR_KPARAM_INFO
	.align		4
.L_13:
        /*003c*/ 	.byte	0x04, 0x17
        /*003e*/ 	.short	(.L_15 - .L_14)
.L_14:
        /*0040*/ 	.word	0x00000000
        /*0044*/ 	.short	0x000b
        /*0046*/ 	.short	0x0038
        /*0048*/ 	.byte	0x00, 0xf0, 0x11, 0x00


	//----- nvinfo : EIATTR_KPARAM_INFO
	.align		4
.L_15:
        /*004c*/ 	.byte	0x04, 0x17
        /*004e*/ 	.short	(.L_17 - .L_16)
.L_16:
        /*0050*/ 	.word	0x00000000
        /*0054*/ 	.short	0x000a
        /*0056*/ 	.short	0x0034
        /*0058*/ 	.byte	0x00, 0xf0, 0x11, 0x00


	//----- nvinfo : EIATTR_KPARAM_INFO
	.align		4
.L_17:
        /*005c*/ 	.byte	0x04, 0x17
        /*005e*/ 	.short	(.L_19 - .L_18)
.L_18:
        /*0060*/ 	.word	0x00000000
        /*0064*/ 	.short	0x0009
        /*0066*/ 	.short	0x0030
        /*0068*/ 	.byte	0x00, 0xf0, 0x11, 0x00


	//----- nvinfo : EIATTR_KPARAM_INFO
	.align		4
.L_19:
        /*006c*/ 	.byte	0x04, 0x17
        /*006e*/ 	.short	(.L_21 - .L_20)
.L_20:
        /*0070*/ 	.word	0x00000000
        /*0074*/ 	.short	0x0008
        /*0076*/ 	.short	0x002c
        /*0078*/ 	.byte	0x00, 0xf0, 0x11, 0x00


	//----- nvinfo : EIATTR_KPARAM_INFO
	.align		4
.L_21:
        /*007c*/ 	.byte	0x04, 0x17
        /*007e*/ 	.short	(.L_23 - .L_22)
.L_22:
        /*0080*/ 	.word	0x00000000
        /*0084*/ 	.short	0x0007
        /*0086*/ 	.short	0x0028
        /*0088*/ 	.byte	0x00, 0xf0, 0x11, 0x00


	//----- nvinfo : EIATTR_KPARAM_INFO
	.align		4
.L_23:
        /*008c*/ 	.byte	0x04, 0x17
        /*008e*/ 	.short	(.L_25 - .L_24)
.L_24:
        /*0090*/ 	.word	0x00000000
        /*0094*/ 	.short	0x0006
        /*0096*/ 	.short	0x0024
        /*0098*/ 	.byte	0x00, 0xf0, 0x11, 0x00


	//----- nvinfo : EIATTR_KPARAM_INFO
	.align		4
.L_25:
        /*009c*/ 	.byte	0x04, 0x17
        /*009e*/ 	.short	(.L_27 - .L_26)
.L_26:
        /*00a0*/ 	.word	0x00000000
        /*00a4*/ 	.short	0x0005
        /*00a6*/ 	.short	0x0020
        /*00a8*/ 	.byte	0x00, 0xf0, 0x11, 0x00


	//----- nvinfo : EIATTR_KPARAM_INFO
	.align		4
.L_27:
        /*00ac*/ 	.byte	0x04, 0x17
        /*00ae*/ 	.short	(.L_29 - .L_28)
.L_28:
        /*00b0*/ 	.word	0x00000000
        /*00b4*/ 	.short	0x0004
        /*00b6*/ 	.short	0x001c
        /*00b8*/ 	.byte	0x00, 0xf0, 0x11, 0x00


	//----- nvinfo : EIATTR_KPARAM_INFO
	.align		4
.L_29:
        /*00bc*/ 	.byte	0x04, 0x17
        /*00be*/ 	.short	(.L_31 - .L_30)
.L_30:
        /*00c0*/ 	.word	0x00000000
        /*00c4*/ 	.short	0x0003
        /*00c6*/ 	.short	0x0018
        /*00c8*/ 	.byte	0x00, 0xf0, 0x11, 0x00


	//----- nvinfo : EIATTR_KPARAM_INFO
	.align		4
.L_31:
        /*00cc*/ 	.byte	0x04, 0x17
        /*00ce*/ 	.short	(.L_33 - .L_32)
.L_32:
        /*00d0*/ 	.word	0x00000000
        /*00d4*/ 	.short	0x0002
        /*00d6*/ 	.short	0x0010
        /*00d8*/ 	.byte	0x00, 0xf4, 0x21, 0x00


	//----- nvinfo : EIATTR_KPARAM_INFO
	.align		4
.L_33:
        /*00dc*/ 	.byte	0x04, 0x17
        /*00de*/ 	.short	(.L_35 - .L_34)
.L_34:
        /*00e0*/ 	.word	0x00000000
        /*00e4*/ 	.short	0x0001
        /*00e6*/ 	.short	0x0008
        /*00e8*/ 	.byte	0x00, 0xf4, 0x21, 0x00


	//----- nvinfo : EIATTR_KPARAM_INFO
	.align		4
.L_35:
        /*00ec*/ 	.byte	0x04, 0x17
        /*00ee*/ 	.short	(.L_37 - .L_36)
.L_36:
        /*00f0*/ 	.word	0x00000000
        /*00f4*/ 	.short	0x0000
        /*00f6*/ 	.short	0x0000
        /*00f8*/ 	.byte	0x00, 0xf4, 0x21, 0x00


	//----- nvinfo : EIATTR_MAXREG_COUNT
	.align		4
.L_37:
        /*00fc*/ 	.byte	0x03, 0x1b
        /*00fe*/ 	.short	0x00ff


	//----- nvinfo : EIATTR_NUM_BARRIERS
	.align		4
        /*0100*/ 	.byte	0x02, 0x4c
        /*0102*/ 	.byte	0x01
	.zero		1


	//----- nvinfo : EIATTR_MERCURY_ISA_VERSION
	.align		4
        /*0104*/ 	.byte	0x03, 0x5f
        /*0106*/ 	.short	0x0000


	//----- nvinfo : EIATTR_EXIT_INSTR_OFFSETS
	.align		4
        /*0108*/ 	.byte	0x04, 0x1c
        /*010a*/ 	.short	(.L_39 - .L_38)


	//   ....[0]....
.L_38:
        /*010c*/ 	.word	0x000038a0


	//   ....[1]....
        /*0110*/ 	.word	0x000038d0


	//----- nvinfo : EIATTR_REQNTID
	.align		4
.L_39:
        /*0114*/ 	.byte	0x04, 0x10
        /*0116*/ 	.short	(.L_41 - .L_40)
.L_40:
        /*0118*/ 	.word	0x00000080
        /*011c*/ 	.word	0x00000001
        /*0120*/ 	.word	0x00000001
.L_41:


//--------------------- .nv.callgraph             --------------------------
	.section	.nv.callgraph,"",@"SHT_CUDA_CALLGRAPH"
	.align	4
	.sectionentsize	8
	.align		4
        /*0000*/ 	.word	0x00000000
	.align		4
        /*0004*/ 	.word	0xffffffff
	.align		4
        /*0008*/ 	.word	0x00000000
	.align		4
        /*000c*/ 	.word	0xfffffffe
	.align		4
        /*0010*/ 	.word	0x00000000
	.align		4
        /*0014*/ 	.word	0xfffffffd
	.align		4
        /*0018*/ 	.word	0x00000000
	.align		4
        /*001c*/ 	.word	0xfffffffc


//--------------------- .nv.rel.action            --------------------------
	.section	.nv.rel.action,"",@"SHT_CUDA_RELOCINFO"
	.align	8
	.sectionentsize	8
        /*0000*/ 	.byte	0x73, 0x00, 0x00, 0x00, 0x00, 0x00, 0x00, 0x00, 0x00, 0x00, 0x00, 0x11, 0x25, 0x00, 0x05, 0x36


//--------------------- .nv.constant0.matmul_kernel --------------------------
	.section	.nv.constant0.matmul_kernel,"a",@progbits
	.sectionflags	@""
	.align	4
.nv.constant0.matmul_kernel:
	.zero		432


//--------------------- .text.matmul_kernel       --------------------------
	.section	.text.matmul_kernel,"ax",@progbits
	.sectioninfo	@"SHI_REGISTERS=168"
	.align	128
        .global         matmul_kernel
        .type           matmul_kernel,@function
        .size           matmul_kernel,(.L_x_4 - matmul_kernel)
        .other          matmul_kernel,@"STO_CUDA_ENTRY STV_DEFAULT"
matmul_kernel:
.text.matmul_kernel:
[----:B------:R-:W-:Y:S02]  /*0000*/  IMAD.MOV.U32 R1, RZ, RZ, c[0x0][0x28] ;  /* 0x00000a00ff017624 */ /* 0x000fe400078e00ff */
[----:B------:R-:W-:Y:S01]  /*0010*/  IMAD.MOV.U32 R6, RZ, RZ, 0x3f ;  /* 0x0000003fff067424 */ /* 0x000fe200078e00ff */
[----:B------:R-:W0:Y:S01]  /*0020*/  S2R R5, SR_CTAID.X ;  /* 0x0000000000057919 */ /* 0x000e220000002500 */
[----:B------:R-:W-:Y:S01]  /*0030*/  IMAD.MOV.U32 R133, RZ, RZ, c[0x0][0x180] ;  /* 0x00006000ff857624 */ /* 0x000fe200078e00ff */
[----:B------:R-:W-:Y:S02]  /*0040*/  ULDC UR4, c[0x0][0x180] ;  /* 0x0000600000047ab9 */ /* 0x000fe40000000800 */
[----:B------:R-:W-:Y:S01]  /*0050*/  IADD3 R0, R6, c[0x0][0x17c], RZ ;  /* 0x00005f0006007a10 */ /* 0x000fe20007ffe0ff */
[----:B------:R-:W-:Y:S01]  /*0060*/  ULDC.64 UR6, c[0x0][0x118] ;  /* 0x0000460000067ab9 */ /* 0x000fe20000000a00 */
[----:B------:R-:W-:Y:S02]  /*0070*/  IADD3 R133, R133, 0x1f, RZ ;  /* 0x0000001f85857810 */ /* 0x000fe40007ffe0ff */
[----:B------:R-:W-:-:S04]  /*0080*/  SHF.R.S32.HI R3, RZ, 0x1f, R0 ;  /* 0x0000001fff037819 */ /* 0x000fc80000011400 */
[----:B------:R-:W-:-:S04]  /*0090*/  LEA.HI R3, R3, R0, RZ, 0x6 ;  /* 0x0000000003037211 */ /* 0x000fc800078f30ff */
[----:B------:R-:W-:-:S04]  /*00a0*/  SHF.R.S32.HI R4, RZ, 0x6, R3 ;  /* 0x00000006ff047819 */ /* 0x000fc80000011403 */
[-C--:B------:R-:W-:Y:S02]  /*00b0*/  IABS R7, R4.reuse ;  /* 0x0000000400077213 */ /* 0x080fe40000000000 */
[----:B------:R-:W-:Y:S02]  /*00c0*/  IABS R11, R4 ;  /* 0x00000004000b7213 */ /* 0x000fe40000000000 */
[----:B------:R-:W1:Y:S01]  /*00d0*/  I2F.RP R0, R7 ;  /* 0x0000000700007306 */ /* 0x000e620000209400 */
[----:B0-----:R-:W-:-:S07]  /*00e0*/  IABS R10, R5 ;  /* 0x00000005000a7213 */ /* 0x001fce0000000000 */
[----:B-1----:R-:W0:Y:S02]  /*00f0*/  MUFU.RCP R0, R0 ;  /* 0x0000000000007308 */ /* 0x002e240000001000 */
[----:B0-----:R-:W-:Y:S01]  /*0100*/  IADD3 R2, R0, 0xffffffe, RZ ;  /* 0x0ffffffe00027810 */ /* 0x001fe20007ffe0ff */
[----:B------:R-:W-:-:S05]  /*0110*/  IMAD.MOV R0, RZ, RZ, -R11 ;  /* 0x000000ffff007224 */ /* 0x000fca00078e0a0b */
[----:B------:R0:W1:Y:S02]  /*0120*/  F2I.FTZ.U32.TRUNC.NTZ R3, R2 ;  /* 0x0000000200037305 */ /* 0x000064000021f000 */
[----:B0-----:R-:W-:Y:S02]  /*0130*/  IMAD.MOV.U32 R2, RZ, RZ, RZ ;  /* 0x000000ffff027224 */ /* 0x001fe400078e00ff */
[----:B-1----:R-:W-:-:S04]  /*0140*/  IMAD.MOV R8, RZ, RZ, -R3 ;  /* 0x000000ffff087224 */ /* 0x002fc800078e0a03 */
[----:B------:R-:W-:Y:S02]  /*0150*/  IMAD R9, R8, R7, RZ ;  /* 0x0000000708097224 */ /* 0x000fe400078e02ff */
[----:B------:R-:W-:Y:S02]  /*0160*/  IMAD.MOV.U32 R8, RZ, RZ, R10 ;  /* 0x000000ffff087224 */ /* 0x000fe400078e000a */
[----:B------:R-:W-:-:S06]  /*0170*/  IMAD.HI.U32 R3, R3, R9, R2 ;  /* 0x0000000903037227 */ /* 0x000fcc00078e0002 */
[----:B------:R-:W-:-:S04]  /*0180*/  IMAD.HI.U32 R3, R3, R8, RZ ;  /* 0x0000000803037227 */ /* 0x000fc800078e00ff */
[----:B------:R-:W-:-:S05]  /*0190*/  IMAD R0, R3, R0, R8 ;  /* 0x0000000003007224 */ /* 0x000fca00078e0208 */
[----:B------:R-:W-:-:S13]  /*01a0*/  ISETP.GT.U32.AND P1, PT, R7, R0, PT ;  /* 0x000000000700720c */ /* 0x000fda0003f24070 */
[----:B------:R-:W-:Y:S01]  /*01b0*/  @!P1 IMAD.IADD R0, R0, 0x1, -R7 ;  /* 0x0000000100009824 */ /* 0x000fe200078e0a07 */
[----:B------:R-:W-:Y:S02]  /*01c0*/  @!P1 IADD3 R3, R3, 0x1, RZ ;  /* 0x0000000103039810 */ /* 0x000fe40007ffe0ff */
[----:B------:R-:W-:Y:S02]  /*01d0*/  ISETP.NE.AND P1, PT, R4, RZ, PT ;  /* 0x000000ff0400720c */ /* 0x000fe40003f25270 */
[----:B------:R-:W-:Y:S02]  /*01e0*/  ISETP.GE.U32.AND P0, PT, R0, R7, PT ;  /* 0x000000070000720c */ /* 0x000fe40003f06070 */
[----:B------:R-:W-:-:S04]  /*01f0*/  LOP3.LUT R0, R5, R4, RZ, 0x3c, !PT ;  /* 0x0000000405007212 */ /* 0x000fc800078e3cff */
[----:B------:R-:W-:Y:S02]  /*0200*/  ISETP.GE.AND P2, PT, R0, RZ, PT ;  /* 0x000000ff0000720c */ /* 0x000fe40003f46270 */
[----:B------:R-:W-:-:S05]  /*0210*/  IADD3 R0, R6, c[0x0][0x178], RZ ;  /* 0x00005e0006007a10 */ /* 0x000fca0007ffe0ff */
[----:B------:R-:W-:-:S05]  /*0220*/  @P0 IADD3 R3, R3, 0x1, RZ ;  /* 0x0000000103030810 */ /* 0x000fca0007ffe0ff */
[----:B------:R-:W-:Y:S01]  /*0230*/  IMAD.MOV.U32 R80, RZ, RZ, R3 ;  /* 0x000000ffff507224 */ /* 0x000fe200078e0003 */
[----:B------:R-:W-:-:S03]  /*0240*/  SHF.R.S32.HI R3, RZ, 0x1f, R0 ;  /* 0x0000001fff037819 */ /* 0x000fc60000011400 */
[----:B------:R-:W-:Y:S01]  /*0250*/  @!P2 IMAD.MOV R80, RZ, RZ, -R80 ;  /* 0x000000ffff50a224 */ /* 0x000fe200078e0a50 */
[----:B------:R-:W-:Y:S02]  /*0260*/  LEA.HI R3, R3, R0, RZ, 0x6 ;  /* 0x0000000003037211 */ /* 0x000fe400078f30ff */
[----:B------:R-:W-:-:S04]  /*0270*/  @!P1 LOP3.LUT R80, RZ, R4, RZ, 0x33, !PT ;  /* 0x00000004ff509212 */ /* 0x000fc800078e33ff */
[----:B------:R-:W-:Y:S01]  /*0280*/  LEA.HI.SX32 R3, R3, -R80, 0x1a ;  /* 0x8000005003037211 */ /* 0x000fe200078fd2ff */
[----:B------:R-:W-:-:S03]  /*0290*/  IMAD.MOV R6, RZ, RZ, -R80 ;  /* 0x000000ffff067224 */ /* 0x000fc600078e0a50 */
[----:B------:R-:W-:Y:S01]  /*02a0*/  IMNMX R9, R3, 0x1, PT ;  /* 0x0000000103097817 */ /* 0x000fe20003800200 */
[----:B------:R-:W-:-:S03]  /*02b0*/  IMAD R6, R4, R6, R5 ;  /* 0x0000000604067224 */ /* 0x000fc600078e0205 */
[-C--:B------:R-:W-:Y:S02]  /*02c0*/  IABS R7, R9.reuse ;  /* 0x0000000900077213 */ /* 0x080fe40000000000 */
[----:B------:R-:W-:Y:S02]  /*02d0*/  IABS R10, R9 ;  /* 0x00000009000a7213 */ /* 0x000fe40000000000 */
[----:B------:R-:W0:Y:S08]  /*02e0*/  I2F.RP R0, R7 ;  /* 0x0000000700007306 */ /* 0x000e300000209400 */
[----:B0-----:R-:W0:Y:S02]  /*02f0*/  MUFU.RCP R0, R0 ;  /* 0x0000000000007308 */ /* 0x001e240000001000 */
[----:B0-----:R-:W-:Y:S01]  /*0300*/  IADD3 R2, R0, 0xffffffe, RZ ;  /* 0x0ffffffe00027810 */ /* 0x001fe20007ffe0ff */
[----:B------:R-:W-:-:S05]  /*0310*/  IMAD.MOV R0, RZ, RZ, -R10 ;  /* 0x000000ffff007224 */ /* 0x000fca00078e0a0a */
[----:B------:R0:W1:Y:S02]  /*0320*/  F2I.FTZ.U32.TRUNC.NTZ R3, R2 ;  /* 0x0000000200037305 */ /* 0x000064000021f000 */
[----:B0-----:R-:W-:Y:S02]  /*0330*/  IMAD.MOV.U32 R2, RZ, RZ, RZ ;  /* 0x000000ffff027224 */ /* 0x001fe400078e00ff */
[----:B-1----:R-:W-:-:S04]  /*0340*/  IMAD.MOV R8, RZ, RZ, -R3 ;  /* 0x000000ffff087224 */ /* 0x002fc800078e0a03 */
[----:B------:R-:W-:Y:S01]  /*0350*/  IMAD.MOV.U32 R4, RZ, RZ, R8 ;  /* 0x000000ffff047224 */ /* 0x000fe200078e0008 */
[----:B------:R-:W-:-:S03]  /*0360*/  IABS R8, R6 ;  /* 0x0000000600087213 */ /* 0x000fc60000000000 */
        /* <DEDUP_REMOVED lines=12> */
[----:B------:R-:W0:Y:S05]  /*0430*/  S2R R0, SR_TID.X ;  /* 0x0000000000007919 */ /* 0x000e2a0000002100 */
[----:B------:R-:W-:Y:S02]  /*0440*/  @P0 IADD3 R3, R3, 0x1, RZ ;  /* 0x0000000103030810 */ /* 0x000fe40007ffe0ff */
[----:B------:R-:W-:-:S03]  /*0450*/  ISETP.GT.AND P0, PT, R133, 0x1f, PT ;  /* 0x0000001f8500780c */ /* 0x000fc60003f04270 */
[----:B------:R-:W-:-:S04]  /*0460*/  IMAD.MOV.U32 R19, RZ, RZ, R3 ;  /* 0x000000ffff137224 */ /* 0x000fc800078e0003 */
[----:B------:R-:W-:Y:S01]  /*0470*/  @!P2 IMAD.MOV R19, RZ, RZ, -R19 ;  /* 0x000000ffff13a224 */ /* 0x000fe200078e0a13 */
[----:B------:R-:W-:-:S05]  /*0480*/  @!P1 LOP3.LUT R19, RZ, R9, RZ, 0x33, !PT ;  /* 0x00000009ff139212 */ /* 0x000fca00078e33ff */
[----:B------:R-:W-:Y:S02]  /*0490*/  IMAD.MOV R2, RZ, RZ, -R19 ;  /* 0x000000ffff027224 */ /* 0x000fe400078e0a13 */
[----:B------:R-:W-:Y:S02]  /*04a0*/  IMAD.SHL.U32 R19, R19, 0x40, RZ ;  /* 0x0000004013137824 */ /* 0x000fe400078e00ff */
[----:B------:R-:W-:Y:S01]  /*04b0*/  IMAD R2, R9, R2, R6 ;  /* 0x0000000209027224 */ /* 0x000fe200078e0206 */
[----:B0-----:R-:W-:Y:S02]  /*04c0*/  SHF.R.U32.HI R3, RZ, 0x6, R0 ;  /* 0x00000006ff037819 */ /* 0x001fe40000011600 */
[----:B------:R-:W-:Y:S01]  /*04d0*/  LOP3.LUT R25, R0, 0x3f, RZ, 0xc0, !PT ;  /* 0x0000003f00197812 */ /* 0x000fe200078ec0ff */
[----:B------:R-:W-:Y:S01]  /*04e0*/  IMAD.IADD R80, R80, 0x1, R2 ;  /* 0x0000000150507824 */ /* 0x000fe200078e0202 */
[----:B------:R-:W-:Y:S02]  /*04f0*/  SGXT.U32 R2, R3, 0x1 ;  /* 0x000000010302781a */ /* 0x000fe40000000000 */
[----:B------:R-:W-:Y:S01]  /*0500*/  LOP3.LUT R3, R0, 0x40, RZ, 0xc0, !PT ;  /* 0x0000004000037812 */ /* 0x000fe200078ec0ff */
[----:B------:R-:W-:Y:S01]  /*0510*/  IMAD R80, R80, 0x40, R25 ;  /* 0x0000004050507824 */ /* 0x000fe200078e0219 */
[----:B------:R-:W-:-:S02]  /*0520*/  LOP3.LUT R4, R2, 0x2, RZ, 0xfc, !PT ;  /* 0x0000000202047812 */ /* 0x000fc400078efcff */
[C---:B------:R-:W-:Y:S02]  /*0530*/  LOP3.LUT R5, R2.reuse, 0x4, RZ, 0xfc, !PT ;  /* 0x0000000402057812 */ /* 0x040fe400078efcff */
[C---:B------:R-:W-:Y:S02]  /*0540*/  LOP3.LUT R6, R2.reuse, 0x6, RZ, 0xfc, !PT ;  /* 0x0000000602067812 */ /* 0x040fe400078efcff */
[C---:B------:R-:W-:Y:S02]  /*0550*/  LOP3.LUT R7, R2.reuse, 0x8, RZ, 0xfc, !PT ;  /* 0x0000000802077812 */ /* 0x040fe400078efcff */
[C---:B------:R-:W-:Y:S02]  /*0560*/  LOP3.LUT R8, R2.reuse, 0xa, RZ, 0xfc, !PT ;  /* 0x0000000a02087812 */ /* 0x040fe400078efcff */
[C---:B------:R-:W-:Y:S02]  /*0570*/  LOP3.LUT R9, R2.reuse, 0xc, RZ, 0xfc, !PT ;  /* 0x0000000c02097812 */ /* 0x040fe400078efcff */
        /* <DEDUP_REMOVED lines=8> */
[----:B------:R-:W-:Y:S01]  /*0600*/  LOP3.LUT R18, R2, 0x1e, RZ, 0xfc, !PT ;  /* 0x0000001e02127812 */ /* 0x000fe200078efcff */
[----:B------:R-:W-:Y:S05]  /*0610*/  @P0 BRA `(.L_x_0) ;  /* 0x000000a000000947 */ /* 0x000fea0003800000 */
[----:B------:R-:W-:Y:S01]  /*0620*/  IMAD.SHL.U32 R81, R0, 0x8, RZ ;  /* 0x0000000800517824 */ /* 0x000fe200078e00ff */
[----:B------:R-:W-:Y:S01]  /*0630*/  CS2R R72, SRZ ;  /* 0x0000000000487805 */ /* 0x000fe2000001ff00 */
[----:B------:R-:W-:Y:S01]  /*0640*/  CS2R R10, SRZ ;  /* 0x00000000000a7805 */ /* 0x000fe2000001ff00 */
[----:B------:R-:W-:Y:S01]  /*0650*/  CS2R R56, SRZ ;  /* 0x0000000000387805 */ /* 0x000fe2000001ff00 */
[----:B------:R-:W-:Y:S01]  /*0660*/  CS2R R8, SRZ ;  /* 0x0000000000087805 */ /* 0x000fe2000001ff00 */
[----:B------:R-:W-:Y:S01]  /*0670*/  CS2R R74, SRZ ;  /* 0x00000000004a7805 */ /* 0x000fe2000001ff00 */
[----:B------:R-:W-:Y:S01]  /*0680*/  CS2R R6, SRZ ;  /* 0x0000000000067805 */ /* 0x000fe2000001ff00 */
[----:B------:R-:W-:Y:S01]  /*0690*/  CS2R R58, SRZ ;  /* 0x00000000003a7805 */ /* 0x000fe2000001ff00 */
[----:B------:R-:W-:Y:S01]  /*06a0*/  CS2R R4, SRZ ;  /* 0x0000000000047805 */ /* 0x000fe2000001ff00 */
[----:B------:R-:W-:Y:S05]  /*06b0*/  BRA `(.L_x_1) ;  /* 0x0000227000007947 */ /* 0x000fea0003800000 */
.L_x_0:
[----:B------:R-:W-:Y:S01]  /*06c0*/  IABS R20, c[0x0][0x17c] ;  /* 0x00005f0000147a13 */ /* 0x000fe20000000000 */
[----:B------:R-:W-:Y:S01]  /*06d0*/  IMAD.SHL.U32 R82, R25, 0x2, RZ ;  /* 0x0000000219527824 */ /* 0x000fe200078e00ff */
[----:B------:R-:W-:Y:S01]  /*06e0*/  SHF.R.U32.HI R28, RZ, 0x5, R0 ;  /* 0x00000005ff1c7819 */ /* 0x000fe20000011600 */
[C---:B------:R-:W-:Y:S01]  /*06f0*/  IMAD.SHL.U32 R81, R0.reuse, 0x8, RZ ;  /* 0x0000000800517824 */ /* 0x040fe200078e00ff */
[----:B------:R-:W0:Y:S01]  /*0700*/  I2F.RP R26, R20 ;  /* 0x00000014001a7306 */ /* 0x000e220000209400 */
[C---:B------:R-:W-:Y:S01]  /*0710*/  LEA.HI R32, R0.reuse, R19, RZ, 0x1b ;  /* 0x0000001300207211 */ /* 0x040fe200078fd8ff */
[----:B------:R-:W-:Y:S01]  /*0720*/  IMAD.SHL.U32 R83, R0, 0x40, RZ ;  /* 0x0000004000537824 */ /* 0x000fe200078e00ff */
[----:B------:R-:W-:Y:S01]  /*0730*/  SGXT.U32 R28, R28, 0x2 ;  /* 0x000000021c1c781a */ /* 0x000fe20000000000 */
[----:B------:R-:W-:Y:S01]  /*0740*/  IMAD.MOV.U32 R127, RZ, RZ, c[0x0][0x18c] ;  /* 0x00006300ff7f7624 */ /* 0x000fe200078e00ff */
[----:B------:R-:W-:Y:S01]  /*0750*/  IADD3 R24, R32, 0x3c, RZ ;  /* 0x0000003c20187810 */ /* 0x000fe20007ffe0ff */
[----:B------:R-:W-:Y:S01]  /*0760*/  IMAD.MOV.U32 R126, RZ, RZ, c[0x0][0x188] ;  /* 0x00006200ff7e7624 */ /* 0x000fe200078e00ff */
[----:B------:R-:W-:Y:S01]  /*0770*/  LOP3.LUT R36, R19, R28, RZ, 0xfc, !PT ;  /* 0x0000001c13247212 */ /* 0x000fe200078efcff */
[----:B------:R-:W-:Y:S01]  /*0780*/  IMAD R110, R2, c[0x0][0x188], RZ ;  /* 0x00006200026e7a24 */ /* 0x000fe200078e02ff */
[----:B------:R-:W-:Y:S01]  /*0790*/  IABS R31, R24 ;  /* 0x00000018001f7213 */ /* 0x000fe20000000000 */
[----:B------:R-:W-:Y:S01]  /*07a0*/  IMAD R111, R18, c[0x0][0x188], RZ ;  /* 0x00006200126f7a24 */ /* 0x000fe200078e02ff */
[----:B------:R-:W-:Y:S01]  /*07b0*/  LOP3.LUT R27, R36, 0x38, RZ, 0xfc, !PT ;  /* 0x00000038241b7812 */ /* 0x000fe200078efcff */
[----:B------:R-:W-:Y:S01]  /*07c0*/  IMAD R112, R17, c[0x0][0x188], RZ ;  /* 0x0000620011707a24 */ /* 0x000fe200078e02ff */
[----:B------:R-:W-:Y:S01]  /*07d0*/  ISETP.GE.AND P0, PT, R24, RZ, PT ;  /* 0x000000ff1800720c */ /* 0x000fe20003f06270 */
[----:B------:R-:W-:Y:S01]  /*07e0*/  IMAD R113, R16, c[0x0][0x188], RZ ;  /* 0x0000620010717a24 */ /* 0x000fe200078e02ff */
[----:B------:R-:W-:Y:S01]  /*07f0*/  IABS R33, R27 ;  /* 0x0000001b00217213 */ /* 0x000fe20000000000 */
[----:B0-----:R-:W0:Y:S01]  /*0800*/  MUFU.RCP R26, R26 ;  /* 0x0000001a001a7308 */ /* 0x001e220000001000 */
[----:B------:R-:W-:Y:S01]  /*0810*/  IABS R21, c[0x0][0x178] ;  /* 0x00005e0000157a13 */ /* 0x000fe20000000000 */
[----:B------:R-:W-:Y:S01]  /*0820*/  IMAD R114, R15, c[0x0][0x188], RZ ;  /* 0x000062000f727a24 */ /* 0x000fe200078e02ff */
[----:B------:R-:W-:Y:S01]  /*0830*/  ISETP.NE.U32.AND P1, PT, R3, RZ, PT ;  /* 0x000000ff0300720c */ /* 0x000fe20003f25070 */
[----:B------:R-:W-:Y:S01]  /*0840*/  IMAD R115, R14, c[0x0][0x188], RZ ;  /* 0x000062000e737a24 */ /* 0x000fe200078e02ff */
[C---:B------:R-:W-:Y:S01]  /*0850*/  LOP3.LUT R30, R36.reuse, 0x30, RZ, 0xfc, !PT ;  /* 0x00000030241e7812 */ /* 0x040fe200078efcff */
[----:B------:R-:W-:Y:S01]  /*0860*/  IMAD R116, R13, c[0x0][0x188], RZ ;  /* 0x000062000d747a24 */ /* 0x000fe200078e02ff */
[----:B------:R-:W-:Y:S01]  /*0870*/  LOP3.LUT R34, R36, 0x2c, RZ, 0xfc, !PT ;  /* 0x0000002c24227812 */ /* 0x000fe200078efcff */
[----:B------:R-:W1:Y:S01]  /*0880*/  I2F.RP R28, R21 ;  /* 0x00000015001c7306 */ /* 0x000e620000209400 */
[----:B------:R-:W-:Y:S01]  /*0890*/  ISETP.GE.AND P5, PT, R30, RZ, PT ;  /* 0x000000ff1e00720c */ /* 0x000fe20003fa6270 */
[----:B------:R-:W-:Y:S01]  /*08a0*/  IMAD R117, R12, c[0x0][0x188], RZ ;  /* 0x000062000c757a24 */ /* 0x000fe200078e02ff */
[C---:B------:R-:W-:Y:S01]  /*08b0*/  LOP3.LUT R40, R36.reuse, 0x14, RZ, 0xfc, !PT ;  /* 0x0000001424287812 */ /* 0x040fe200078efcff */
[----:B------:R-:W-:Y:S01]  /*08c0*/  IMAD R118, R11, c[0x0][0x188], RZ ;  /* 0x000062000b767a24 */ /* 0x000fe200078e02ff */
[----:B------:R-:W-:Y:S01]  /*08d0*/  LOP3.LUT R38, R36, 0x18, RZ, 0xfc, !PT ;  /* 0x0000001824267812 */ /* 0x000fe200078efcff */
[----:B------:R-:W-:Y:S01]  /*08e0*/  IMAD R119, R10, c[0x0][0x188], RZ ;  /* 0x000062000a777a24 */ /* 0x000fe200078e02ff */
[----:B------:R-:W-:Y:S01]  /*08f0*/  IABS R43, R40 ;  /* 0x00000028002b7213 */ /* 0x000fe20000000000 */
[----:B------:R-:W-:Y:S01]  /*0900*/  IMAD R120, R9, c[0x0][0x188], RZ ;  /* 0x0000620009787a24 */ /* 0x000fe200078e02ff */
[----:B0-----:R-:W-:Y:S01]  /*0910*/  IADD3 R22, R26, 0xffffffe, RZ ;  /* 0x0ffffffe1a167810 */ /* 0x001fe20007ffe0ff */
[----:B------:R-:W-:Y:S01]  /*0920*/  IMAD R121, R8, c[0x0][0x188], RZ ;  /* 0x0000620008797a24 */ /* 0x000fe200078e02ff */
[----:B------:R-:W-:Y:S01]  /*0930*/  IABS R41, R38 ;  /* 0x0000002600297213 */ /* 0x000fe20000000000 */
[----:B------:R-:W-:Y:S01]  /*0940*/  IMAD R122, R7, c[0x0][0x188], RZ ;  /* 0x00006200077a7a24 */ /* 0x000fe200078e02ff */
[----:B------:R0:W2:Y:S01]  /*0950*/  F2I.FTZ.U32.TRUNC.NTZ R23, R22 ;  /* 0x0000001600177305 */ /* 0x0000a2000021f000 */
[----:B------:R-:W-:Y:S01]  /*0960*/  LOP3.LUT R42, R36, 0xc, RZ, 0xfc, !PT ;  /* 0x0000000c242a7812 */ /* 0x000fe200078efcff */
[----:B------:R-:W-:Y:S01]  /*0970*/  IMAD R123, R6, c[0x0][0x188], RZ ;  /* 0x00006200067b7a24 */ /* 0x000fe200078e02ff */
[----:B------:R-:W-:Y:S01]  /*0980*/  LOP3.LUT R46, R36, 0x4, RZ, 0xfc, !PT ;  /* 0x00000004242e7812 */ /* 0x000fe200078efcff */
[----:B------:R-:W-:Y:S01]  /*0990*/  IMAD R124, R5, c[0x0][0x188], RZ ;  /* 0x00006200057c7a24 */ /* 0x000fe200078e02ff */
[----:B------:R-:W-:Y:S01]  /*09a0*/  IABS R47, R42 ;  /* 0x0000002a002f7213 */ /* 0x000fe20000000000 */
[----:B------:R-:W-:Y:S01]  /*09b0*/  IMAD R125, R4, c[0x0][0x188], RZ ;  /* 0x00006200047d7a24 */ /* 0x000fe200078e02ff */
[----:B------:R-:W-:Y:S01]  /*09c0*/  IABS R51, R46 ;  /* 0x0000002e00337213 */ /* 0x000fe20000000000 */
[----:B-1----:R-:W1:Y:S01]  /*09d0*/  MUFU.RCP R28, R28 ;  /* 0x0000001c001c7308 */ /* 0x002e620000001000 */
[----:B0-----:R-:W-:Y:S01]  /*09e0*/  IMAD.MOV.U32 R22, RZ, RZ, RZ ;  /* 0x000000ffff167224 */ /* 0x001fe200078e00ff */
[----:B------:R-:W-:Y:S01]  /*09f0*/  LOP3.LUT R44, R36, 0x8, RZ, 0xfc, !PT ;  /* 0x00000008242c7812 */ /* 0x000fe200078efcff */
[----:B------:R-:W-:Y:S01]  /*0a00*/  CS2R R76, SRZ ;  /* 0x00000000004c7805 */ /* 0x000fe2000001ff00 */
[----:B------:R-:W-:Y:S01]  /*0a10*/  IABS R53, R36 ;  /* 0x0000002400357213 */ /* 0x000fe20000000000 */
[----:B------:R-:W-:Y:S01]  /*0a20*/  CS2R R78, SRZ ;  /* 0x00000000004e7805 */ /* 0x000fe2000001ff00 */
[----:B------:R-:W-:Y:S01]  /*0a30*/  IABS R49, R44 ;  /* 0x0000002c00317213 */ /* 0x000fe20000000000 */
[----:B------:R-:W-:Y:S01]  /*0a40*/  CS2R R72, SRZ ;  /* 0x0000000000487805 */ /* 0x000fe2000001ff00 */
[--C-:B--2---:R-:W-:Y:S01]  /*0a50*/  IMAD.MOV R29, RZ, RZ, -R23.reuse ;  /* 0x000000ffff1d7224 */ /* 0x104fe200078e0a17 */
[----:B------:R-:W-:Y:S01]  /*0a60*/  LOP3.LUT R55, R81, 0x30, RZ, 0xc0, !PT ;  /* 0x0000003051377812 */ /* 0x000fe200078ec0ff */
[----:B------:R-:W-:Y:S01]  /*0a70*/  CS2R R74, SRZ ;  /* 0x00000000004a7805 */ /* 0x000fe2000001ff00 */
[----:B------:R-:W-:Y:S01]  /*0a80*/  LOP3.LUT R89, R0, 0x1f, RZ, 0xc0, !PT ;  /* 0x0000001f00597812 */ /* 0x000fe200078ec0ff */
[----:B------:R-:W-:Y:S01]  /*0a90*/  IMAD R29, R29, R20, RZ ;  /* 0x000000141d1d7224 */ /* 0x000fe200078e02ff */
[----:B------:R-:W-:Y:S01]  /*0aa0*/  CS2R R68, SRZ ;  /* 0x0000000000447805 */ /* 0x000fe2000001ff00 */
[----:B------:R-:W-:Y:S01]  /*0ab0*/  CS2R R70, SRZ ;  /* 0x0000000000467805 */ /* 0x000fe2000001ff00 */
[----:B------:R-:W-:Y:S01]  /*0ac0*/  CS2R R64, SRZ ;  /* 0x0000000000407805 */ /* 0x000fe2000001ff00 */
[----:B------:R-:W-:Y:S01]  /*0ad0*/  IMAD.HI.U32 R26, R23, R29, R22 ;  /* 0x0000001d171a7227 */ /* 0x000fe200078e0016 */
[----:B------:R-:W-:Y:S01]  /*0ae0*/  SHF.R.S32.HI R22, RZ, 0x1f, R133 ;  /* 0x0000001fff167819 */ /* 0x000fe20000011485 */
[----:B------:R-:W-:Y:S01]  /*0af0*/  CS2R R66, SRZ ;  /* 0x0000000000427805 */ /* 0x000fe2000001ff00 */
[----:B------:R-:W-:Y:S01]  /*0b00*/  SEL R29, RZ, 0x90, !P1 ;  /* 0x00000090ff1d7807 */ /* 0x000fe20004800000 */
[----:B------:R-:W-:Y:S01]  /*0b10*/  CS2R R60, SRZ ;  /* 0x00000000003c7805 */ /* 0x000fe2000001ff00 */
[----:B------:R-:W-:Y:S01]  /*0b20*/  LEA.HI R133, R22, R133, RZ, 0x5 ;  /* 0x0000008516857211 */ /* 0x000fe200078f28ff */
[C---:B------:R-:W-:Y:S01]  /*0b30*/  IMAD.HI.U32 R22, R26.reuse, R31, RZ ;  /* 0x0000001f1a167227 */ /* 0x040fe200078e00ff */
[----:B------:R-:W-:Y:S01]  /*0b40*/  ISETP.GE.AND P1, PT, R27, RZ, PT ;  /* 0x000000ff1b00720c */ /* 0x000fe20003f26270 */
[----:B------:R-:W-:Y:S01]  /*0b50*/  CS2R R62, SRZ ;  /* 0x00000000003e7805 */ /* 0x000fe2000001ff00 */
[----:B------:R-:W-:Y:S01]  /*0b60*/  LOP3.LUT R82, R29, R82, RZ, 0x3c, !PT ;  /* 0x000000521d527212 */ /* 0x000fe200078e3cff */
[----:B------:R-:W-:Y:S01]  /*0b70*/  IMAD.HI.U32 R23, R26, R33, RZ ;  /* 0x000000211a177227 */ /* 0x000fe200078e00ff */
[----:B-1----:R-:W-:Y:S01]  /*0b80*/  IADD3 R28, R28, 0xffffffe, RZ ;  /* 0x0ffffffe1c1c7810 */ /* 0x002fe20007ffe0ff */
[----:B------:R-:W-:Y:S01]  /*0b90*/  CS2R R58, SRZ ;  /* 0x00000000003a7805 */ /* 0x000fe2000001ff00 */
[----:B------:R-:W-:Y:S01]  /*0ba0*/  SHF.R.S32.HI R133, RZ, 0x5, R133 ;  /* 0x00000005ff857819 */ /* 0x000fe20000011485 */
[----:B------:R-:W-:Y:S01]  /*0bb0*/  IMAD.MOV R24, RZ, RZ, -R22 ;  /* 0x000000ffff187224 */ /* 0x000fe200078e0a16 */
[----:B------:R-:W-:Y:S01]  /*0bc0*/  LOP3.LUT R22, R36, 0x34, RZ, 0xfc, !PT ;  /* 0x0000003424167812 */ /* 0x000fe200078efcff */
[----:B------:R-:W-:Y:S01]  /*0bd0*/  IMAD.MOV R23, RZ, RZ, -R23 ;  /* 0x000000ffff177224 */ /* 0x000fe200078e0a17 */
[----:B------:R-:W-:Y:S01]  /*0be0*/  LOP3.LUT R128, R82, 0x20, RZ, 0x3c, !PT ;  /* 0x0000002052807812 */ /* 0x000fe200078e3cff */
[C---:B------:R-:W-:Y:S01]  /*0bf0*/  IMAD R25, R20.reuse, R24, R31 ;  /* 0x0000001814197224 */ /* 0x040fe200078e021f */
[----:B------:R-:W-:Y:S01]  /*0c00*/  IABS R31, R30 ;  /* 0x0000001e001f7213 */ /* 0x000fe20000000000 */
[C---:B------:R-:W-:Y:S01]  /*0c10*/  IMAD R27, R20.reuse, R23, R33 ;  /* 0x00000017141b7224 */ /* 0x040fe200078e0221 */
[----:B------:R-:W-:Y:S01]  /*0c20*/  IABS R29, R22 ;  /* 0x00000016001d7213 */ /* 0x000fe20000000000 */
[----:B------:R-:W0:Y:S01]  /*0c30*/  F2I.FTZ.U32.TRUNC.NTZ R23, R28 ;  /* 0x0000001c00177305 */ /* 0x000e22000021f000 */
[C---:B------:R-:W-:Y:S01]  /*0c40*/  ISETP.GT.U32.AND P2, PT, R20.reuse, R25, PT ;  /* 0x000000191400720c */ /* 0x040fe20003f44070 */
[----:B------:R-:W-:Y:S01]  /*0c50*/  IMAD.SHL.U32 R127, R127, 0x20, RZ ;  /* 0x000000207f7f7824 */ /* 0x000fe200078e00ff */
[----:B------:R-:W-:Y:S01]  /*0c60*/  ISETP.GT.U32.AND P3, PT, R20, R27, PT ;  /* 0x0000001b1400720c */ /* 0x000fe20003f64070 */
[----:B------:R-:W-:Y:S01]  /*0c70*/  IMAD.HI.U32 R24, R26, R29, RZ ;  /* 0x0000001d1a187227 */ /* 0x000fe200078e00ff */
[----:B------:R-:W-:-:S02]  /*0c80*/  ISETP.GE.AND P4, PT, R22, RZ, PT ;  /* 0x000000ff1600720c */ /* 0x000fc40003f86270 */
[----:B------:R-:W-:Y:S01]  /*0c90*/  IABS R33, R34 ;  /* 0x0000002200217213 */ /* 0x000fe20000000000 */
[----:B------:R-:W-:Y:S01]  /*0ca0*/  IMAD.HI.U32 R22, R26, R31, RZ ;  /* 0x0000001f1a167227 */ /* 0x000fe200078e00ff */
[C---:B------:R-:W-:Y:S02]  /*0cb0*/  LOP3.LUT R130, R82.reuse, 0x40, RZ, 0x3c, !PT ;  /* 0x0000004052827812 */ /* 0x040fe400078e3cff */
[----:B------:R-:W-:Y:S01]  /*0cc0*/  LOP3.LUT R131, R82, 0x60, RZ, 0x3c, !PT ;  /* 0x0000006052837812 */ /* 0x000fe200078e3cff */
[----:B------:R-:W-:Y:S02]  /*0cd0*/  IMAD.MOV R30, RZ, RZ, -R22 ;  /* 0x000000ffff1e7224 */ /* 0x000fe400078e0a16 */
[--C-:B------:R-:W-:Y:S02]  /*0ce0*/  @!P2 IMAD.IADD R25, R25, 0x1, -R20.reuse ;  /* 0x000000011919a824 */ /* 0x100fe400078e0a14 */
[----:B------:R-:W-:Y:S02]  /*0cf0*/  @!P3 IMAD.IADD R27, R27, 0x1, -R20 ;  /* 0x000000011b1bb824 */ /* 0x000fe400078e0a14 */
[----:B------:R-:W-:Y:S01]  /*0d00*/  IMAD.HI.U32 R22, R26, R33, RZ ;  /* 0x000000211a167227 */ /* 0x000fe200078e00ff */
[----:B------:R-:W-:-:S02]  /*0d10*/  ISETP.GT.U32.AND P2, PT, R20, R25, PT ;  /* 0x000000191400720c */ /* 0x000fc40003f44070 */
[C---:B------:R-:W-:Y:S01]  /*0d20*/  ISETP.GT.U32.AND P6, PT, R20.reuse, R27, PT ;  /* 0x0000001b1400720c */ /* 0x040fe20003fc4070 */
[C---:B------:R-:W-:Y:S02]  /*0d30*/  IMAD R31, R20.reuse, R30, R31 ;  /* 0x0000001e141f7224 */ /* 0x040fe400078e021f */
[----:B------:R-:W-:Y:S02]  /*0d40*/  IMAD.MOV R22, RZ, RZ, -R22 ;  /* 0x000000ffff167224 */ /* 0x000fe400078e0a16 */
[----:B------:R-:W-:Y:S02]  /*0d50*/  IMAD.MOV R24, RZ, RZ, -R24 ;  /* 0x000000ffff187224 */ /* 0x000fe400078e0a18 */
[C---:B------:R-:W-:Y:S02]  /*0d60*/  IMAD R33, R20.reuse, R22, R33 ;  /* 0x0000001614217224 */ /* 0x040fe400078e0221 */
[----:B------:R-:W-:Y:S01]  /*0d70*/  IMAD R29, R20, R24, R29 ;  /* 0x00000018141d7224 */ /* 0x000fe200078e021d */
[----:B------:R-:W-:Y:S01]  /*0d80*/  LOP3.LUT R24, R36, 0x28, RZ, 0xfc, !PT ;  /* 0x0000002824187812 */ /* 0x000fe200078efcff */
[--C-:B------:R-:W-:Y:S01]  /*0d90*/  @!P2 IMAD.IADD R25, R25, 0x1, -R20.reuse ;  /* 0x000000011919a824 */ /* 0x100fe200078e0a14 */
[C---:B------:R-:W-:Y:S01]  /*0da0*/  ISETP.GT.U32.AND P2, PT, R20.reuse, R31, PT ;  /* 0x0000001f1400720c */ /* 0x040fe20003f44070 */
[----:B------:R-:W-:Y:S01]  /*0db0*/  @!P6 IMAD.IADD R27, R27, 0x1, -R20 ;  /* 0x000000011b1be824 */ /* 0x000fe200078e0a14 */
[C---:B------:R-:W-:Y:S01]  /*0dc0*/  ISETP.GT.U32.AND P6, PT, R20.reuse, R33, PT ;  /* 0x000000211400720c */ /* 0x040fe20003fc4070 */
[----:B0-----:R-:W-:Y:S01]  /*0dd0*/  IMAD.MOV R28, RZ, RZ, -R23 ;  /* 0x000000ffff1c7224 */ /* 0x001fe200078e0a17 */
[----:B------:R-:W-:Y:S01]  /*0de0*/  ISETP.GT.U32.AND P3, PT, R20, R29, PT ;  /* 0x0000001d1400720c */ /* 0x000fe20003f64070 */
[----:B------:R-:W-:Y:S01]  /*0df0*/  @!P0 IMAD.MOV R25, RZ, RZ, -R25 ;  /* 0x000000ffff198224 */ /* 0x000fe200078e0a19 */
[----:B------:R-:W-:Y:S01]  /*0e00*/  IABS R35, R24 ;  /* 0x0000001800237213 */ /* 0x000fe20000000000 */
[----:B------:R-:W-:Y:S01]  /*0e10*/  IMAD R37, R28, R21, RZ ;  /* 0x000000151c257224 */ /* 0x000fe200078e02ff */
[----:B------:R-:W-:Y:S01]  /*0e20*/  ISETP.GE.AND P0, PT, R34, RZ, PT ;  /* 0x000000ff2200720c */ /* 0x000fe20003f06270 */
[----:B------:R-:W-:-:S02]  /*0e30*/  @!P1 IMAD.MOV R27, RZ, RZ, -R27 ;  /* 0x000000ffff1b9224 */ /* 0x000fc400078e0a1b */
[----:B------:R-:W-:-:S04]  /*0e40*/  IMAD.HI.U32 R22, R26, R35, RZ ;  /* 0x000000231a167227 */ /* 0x000fc800078e00ff */
[--C-:B------:R-:W-:Y:S01]  /*0e50*/  @!P2 IMAD.IADD R31, R31, 0x1, -R20.reuse ;  /* 0x000000011f1fa824 */ /* 0x100fe200078e0a14 */
[----:B------:R-:W-:Y:S01]  /*0e60*/  ISETP.GE.AND P2, PT, R24, RZ, PT ;  /* 0x000000ff1800720c */ /* 0x000fe20003f46270 */
[----:B------:R-:W-:Y:S01]  /*0e70*/  @!P6 IMAD.IADD R33, R33, 0x1, -R20 ;  /* 0x000000012121e824 */ /* 0x000fe200078e0a14 */
[----:B------:R-:W-:Y:S01]  /*0e80*/  LOP3.LUT R24, R36, 0x20, RZ, 0xfc, !PT ;  /* 0x0000002024187812 */ /* 0x000fe200078efcff */
[----:B------:R-:W-:Y:S01]  /*0e90*/  IMAD.MOV R28, RZ, RZ, -R22 ;  /* 0x000000ffff1c7224 */ /* 0x000fe200078e0a16 */
[C---:B------:R-:W-:Y:S01]  /*0ea0*/  ISETP.GT.U32.AND P6, PT, R20.reuse, R31, PT ;  /* 0x0000001f1400720c */ /* 0x040fe20003fc4070 */
[----:B------:R-:W-:Y:S01]  /*0eb0*/  @!P3 IMAD.IADD R29, R29, 0x1, -R20 ;  /* 0x000000011d1db824 */ /* 0x000fe200078e0a14 */
[----:B------:R-:W-:Y:S01]  /*0ec0*/  ISETP.GT.U32.AND P1, PT, R20, R33, PT ;  /* 0x000000211400720c */ /* 0x000fe20003f24070 */
[----:B------:R-:W-:Y:S02]  /*0ed0*/  IMAD.MOV.U32 R22, RZ, RZ, RZ ;  /* 0x000000ffff167224 */ /* 0x000fe400078e00ff */
[----:B------:R-:W-:Y:S01]  /*0ee0*/  IMAD.HI.U32 R30, R26, R41, RZ ;  /* 0x000000291a1e7227 */ /* 0x000fe200078e00ff */
[----:B------:R-:W-:-:S03]  /*0ef0*/  ISETP.GT.U32.AND P3, PT, R20, R29, PT ;  /* 0x0000001d1400720c */ /* 0x000fc60003f64070 */
[----:B------:R-:W-:Y:S01]  /*0f00*/  IMAD.HI.U32 R34, R23, R37, R22 ;  /* 0x0000002517227227 */ /* 0x000fe200078e0016 */
[----:B------:R-:W-:Y:S02]  /*0f10*/  IADD3 R22, R32, 0x1c, RZ ;  /* 0x0000001c20167810 */ /* 0x000fe40007ffe0ff */
[----:B------:R-:W-:Y:S01]  /*0f20*/  IABS R37, R24 ;  /* 0x0000001800257213 */ /* 0x000fe20000000000 */
[C---:B------:R-:W-:Y:S01]  /*0f30*/  IMAD R23, R20.reuse, R28, R35 ;  /* 0x0000001c14177224 */ /* 0x040fe200078e0223 */
[----:B------:R-:W-:Y:S01]  /*0f40*/  IABS R39, R22 ;  /* 0x0000001600277213 */ /* 0x000fe20000000000 */
[--C-:B------:R-:W-:Y:S02]  /*0f50*/  @!P6 IMAD.IADD R31, R31, 0x1, -R20.reuse ;  /* 0x000000011f1fe824 */ /* 0x100fe400078e0a14 */
[--C-:B------:R-:W-:Y:S01]  /*0f60*/  @!P1 IMAD.IADD R33, R33, 0x1, -R20.reuse ;  /* 0x0000000121219824 */ /* 0x100fe200078e0a14 */
[----:B------:R-:W-:Y:S01]  /*0f70*/  ISETP.GT.U32.AND P6, PT, R20, R23, PT ;  /* 0x000000171400720c */ /* 0x000fe20003fc4070 */
[----:B------:R-:W-:Y:S01]  /*0f80*/  @!P3 IMAD.IADD R29, R29, 0x1, -R20 ;  /* 0x000000011d1db824 */ /* 0x000fe200078e0a14 */
[----:B------:R-:W-:Y:S01]  /*0f90*/  ISETP.GE.AND P3, PT, R22, RZ, PT ;  /* 0x000000ff1600720c */ /* 0x000fe20003f66270 */
[----:B------:R-:W-:Y:S01]  /*0fa0*/  IMAD.HI.U32 R32, R26, R43, RZ ;  /* 0x0000002b1a207227 */ /* 0x000fe200078e00ff */
[----:B------:R-:W-:-:S02]  /*0fb0*/  LOP3.LUT R22, R36, 0x24, RZ, 0xfc, !PT ;  /* 0x0000002424167812 */ /* 0x000fc400078efcff */
[----:B------:R-:W-:Y:S01]  /*0fc0*/  ISETP.GE.AND P1, PT, R24, RZ, PT ;  /* 0x000000ff1800720c */ /* 0x000fe20003f26270 */
[----:B------:R-:W-:Y:S01]  /*0fd0*/  @!P4 IMAD.MOV R29, RZ, RZ, -R29 ;  /* 0x000000ffff1dc224 */ /* 0x000fe200078e0a1d */
[----:B------:R-:W-:Y:S01]  /*0fe0*/  IABS R35, R22 ;  /* 0x0000001600237213 */ /* 0x000fe20000000000 */
[----:B------:R-:W-:Y:S01]  /*0ff0*/  IMAD.HI.U32 R24, R26, R37, RZ ;  /* 0x000000251a187227 */ /* 0x000fe200078e00ff */
[----:B------:R-:W-:-:S03]  /*1000*/  ISETP.GE.AND P4, PT, R22, RZ, PT ;  /* 0x000000ff1600720c */ /* 0x000fc60003f86270 */
[----:B------:R-:W-:Y:S02]  /*1010*/  @!P6 IMAD.IADD R23, R23, 0x1, -R20 ;  /* 0x000000011717e824 */ /* 0x000fe400078e0a14 */
[----:B------:R-:W-:-:S03]  /*1020*/  IMAD.HI.U32 R22, R26, R35, RZ ;  /* 0x000000231a167227 */ /* 0x000fc600078e00ff */
[C---:B------:R-:W-:Y:S01]  /*1030*/  ISETP.GT.U32.AND P6, PT, R20.reuse, R23, PT ;  /* 0x000000171400720c */ /* 0x040fe20003fc4070 */
[----:B------:R-:W-:Y:S02]  /*1040*/  IMAD.MOV R22, RZ, RZ, -R22 ;  /* 0x000000ffff167224 */ /* 0x000fe400078e0a16 */
[----:B------:R-:W-:Y:S02]  /*1050*/  IMAD.MOV R24, RZ, RZ, -R24 ;  /* 0x000000ffff187224 */ /* 0x000fe400078e0a18 */
[C---:B------:R-:W-:Y:S02]  /*1060*/  IMAD R35, R20.reuse, R22, R35 ;  /* 0x0000001614237224 */ /* 0x040fe400078e0223 */
[----:B------:R-:W-:Y:S02]  /*1070*/  IMAD R37, R20, R24, R37 ;  /* 0x0000001814257224 */ /* 0x000fe400078e0225 */
[----:B------:R-:W-:Y:S02]  /*1080*/  IMAD.MOV R32, RZ, RZ, -R32 ;  /* 0x000000ffff207224 */ /* 0x000fe400078e0a20 */
[----:B------:R-:W-:-:S04]  /*1090*/  IMAD.HI.U32 R28, R26, R39, RZ ;  /* 0x000000271a1c7227 */ /* 0x000fc800078e00ff */
[----:B------:R-:W-:Y:S01]  /*10a0*/  @!P6 IMAD.IADD R23, R23, 0x1, -R20 ;  /* 0x000000011717e824 */ /* 0x000fe200078e0a14 */
[C---:B------:R-:W-:Y:S01]  /*10b0*/  ISETP.GT.U32.AND P6, PT, R20.reuse, R35, PT ;  /* 0x000000231400720c */ /* 0x040fe20003fc4070 */
[----:B------:R-:W-:Y:S01]  /*10c0*/  IMAD R43, R20, R32, R43 ;  /* 0x00000020142b7224 */ /* 0x000fe200078e022b */
[----:B------:R-:W-:Y:S01]  /*10d0*/  LOP3.LUT R32, R36, 0x10, RZ, 0xfc, !PT ;  /* 0x0000001024207812 */ /* 0x000fe200078efcff */
[----:B------:R-:W-:Y:S02]  /*10e0*/  @!P5 IMAD.MOV R31, RZ, RZ, -R31 ;  /* 0x000000ffff1fd224 */ /* 0x000fe400078e0a1f */
[----:B------:R-:W-:Y:S01]  /*10f0*/  IMAD.MOV R28, RZ, RZ, -R28 ;  /* 0x000000ffff1c7224 */ /* 0x000fe200078e0a1c */
[----:B------:R-:W-:Y:S01]  /*1100*/  IABS R45, R32 ;  /* 0x00000020002d7213 */ /* 0x000fe20000000000 */
[----:B------:R-:W-:Y:S02]  /*1110*/  IMAD.MOV R30, RZ, RZ, -R30 ;  /* 0x000000ffff1e7224 */ /* 0x000fe400078e0a1e */
[----:B------:R-:W-:-:S02]  /*1120*/  IMAD R39, R20, R28, R39 ;  /* 0x0000001c14277224 */ /* 0x000fc400078e0227 */
[----:B------:R-:W-:-:S04]  /*1130*/  IMAD.HI.U32 R22, R26, R45, RZ ;  /* 0x0000002d1a167227 */ /* 0x000fc800078e00ff */
[----:B------:R-:W-:Y:S01]  /*1140*/  @!P6 IMAD.IADD R35, R35, 0x1, -R20 ;  /* 0x000000012323e824 */ /* 0x000fe200078e0a14 */
[C---:B------:R-:W-:Y:S01]  /*1150*/  ISETP.GT.U32.AND P6, PT, R20.reuse, R37, PT ;  /* 0x000000251400720c */ /* 0x040fe20003fc4070 */
[----:B------:R-:W-:Y:S02]  /*1160*/  IMAD.MOV R28, RZ, RZ, -R22 ;  /* 0x000000ffff1c7224 */ /* 0x000fe400078e0a16 */
[----:B------:R-:W-:Y:S01]  /*1170*/  @!P0 IMAD.MOV R33, RZ, RZ, -R33 ;  /* 0x000000ffff218224 */ /* 0x000fe200078e0a21 */
[C---:B------:R-:W-:Y:S01]  /*1180*/  ISETP.GT.U32.AND P0, PT, R20.reuse, R39, PT ;  /* 0x000000271400720c */ /* 0x040fe20003f04070 */
[C---:B------:R-:W-:Y:S01]  /*1190*/  IMAD R45, R20.reuse, R28, R45 ;  /* 0x0000001c142d7224 */ /* 0x040fe200078e022d */
[----:B------:R-:W-:Y:S01]  /*11a0*/  IABS R28, R80 ;  /* 0x00000050001c7213 */ /* 0x000fe20000000000 */
[----:B------:R-:W-:Y:S02]  /*11b0*/  IMAD R41, R20, R30, R41 ;  /* 0x0000001e14297224 */ /* 0x000fe400078e0229 */
[----:B------:R-:W-:-:S04]  /*11c0*/  IMAD.HI.U32 R24, R26, R47, RZ ;  /* 0x0000002f1a187227 */ /* 0x000fc800078e00ff */
[----:B------:R-:W-:Y:S01]  /*11d0*/  @!P6 IMAD.IADD R37, R37, 0x1, -R20 ;  /* 0x000000012525e824 */ /* 0x000fe200078e0a14 */
[C---:B------:R-:W-:Y:S01]  /*11e0*/  ISETP.GT.U32.AND P6, PT, R20.reuse, R35, PT ;  /* 0x000000231400720c */ /* 0x040fe20003fc4070 */
[----:B------:R-:W-:Y:S01]  /*11f0*/  @!P2 IMAD.MOV R23, RZ, RZ, -R23 ;  /* 0x000000ffff17a224 */ /* 0x000fe200078e0a17 */
[C---:B------:R-:W-:Y:S01]  /*1200*/  ISETP.GT.U32.AND P2, PT, R20.reuse, R41, PT ;  /* 0x000000291400720c */ /* 0x040fe20003f44070 */
[----:B------:R-:W-:Y:S01]  /*1210*/  IMAD.MOV R30, RZ, RZ, -R24 ;  /* 0x000000ffff1e7224 */ /* 0x000fe200078e0a18 */
[----:B------:R-:W-:Y:S01]  /*1220*/  ISETP.GT.U32.AND P5, PT, R20, R37, PT ;  /* 0x000000251400720c */ /* 0x000fe20003fa4070 */
[----:B------:R-:W-:-:S04]  /*1230*/  IMAD.HI.U32 R24, R26, R51, RZ ;  /* 0x000000331a187227 */ /* 0x000fc800078e00ff */
[C---:B------:R-:W-:Y:S02]  /*1240*/  IMAD R47, R20.reuse, R30, R47 ;  /* 0x0000001e142f7224 */ /* 0x040fe400078e022f */
[----:B------:R-:W-:Y:S02]  /*1250*/  IMAD.MOV R24, RZ, RZ, -R24 ;  /* 0x000000ffff187224 */ /* 0x000fe400078e0a18 */
[--C-:B------:R-:W-:Y:S01]  /*1260*/  @!P6 IMAD.IADD R35, R35, 0x1, -R20.reuse ;  /* 0x000000012323e824 */ /* 0x100fe200078e0a14 */
[C---:B------:R-:W-:Y:S01]  /*1270*/  ISETP.GT.U32.AND P6, PT, R20.reuse, R43, PT ;  /* 0x0000002b1400720c */ /* 0x040fe20003fc4070 */
[--C-:B------:R-:W-:Y:S01]  /*1280*/  @!P0 IMAD.IADD R39, R39, 0x1, -R20.reuse ;  /* 0x0000000127278824 */ /* 0x100fe200078e0a14 */
[C---:B------:R-:W-:Y:S01]  /*1290*/  ISETP.GT.U32.AND P0, PT, R20.reuse, R47, PT ;  /* 0x0000002f1400720c */ /* 0x040fe20003f04070 */
[----:B------:R-:W-:Y:S01]  /*12a0*/  @!P5 IMAD.IADD R37, R37, 0x1, -R20 ;  /* 0x000000012525d824 */ /* 0x000fe200078e0a14 */
[C---:B------:R-:W-:Y:S01]  /*12b0*/  ISETP.GT.U32.AND P5, PT, R20.reuse, R45, PT ;  /* 0x0000002d1400720c */ /* 0x040fe20003fa4070 */
[----:B------:R-:W-:-:S02]  /*12c0*/  IMAD R51, R20, R24, R51 ;  /* 0x0000001814337224 */ /* 0x000fc400078e0233 */
[----:B------:R-:W-:Y:S01]  /*12d0*/  @!P2 IMAD.IADD R41, R41, 0x1, -R20 ;  /* 0x000000012929a824 */ /* 0x000fe200078e0a14 */
[----:B------:R-:W-:Y:S01]  /*12e0*/  ISETP.GT.U32.AND P2, PT, R20, R39, PT ;  /* 0x000000271400720c */ /* 0x000fe20003f44070 */
[----:B------:R-:W-:-:S04]  /*12f0*/  IMAD.HI.U32 R22, R26, R49, RZ ;  /* 0x000000311a167227 */ /* 0x000fc800078e00ff */
[----:B------:R-:W-:Y:S01]  /*1300*/  @!P6 IMAD.IADD R43, R43, 0x1, -R20 ;  /* 0x000000012b2be824 */ /* 0x000fe200078e0a14 */
[----:B------:R-:W-:Y:S01]  /*1310*/  ISETP.GT.U32.AND P6, PT, R20, R41, PT ;  /* 0x000000291400720c */ /* 0x000fe20003fc4070 */
[----:B------:R-:W-:-:S04]  /*1320*/  IMAD.HI.U32 R26, R26, R53, RZ ;  /* 0x000000351a1a7227 */ /* 0x000fc800078e00ff */
[----:B------:R-:W-:Y:S01]  /*1330*/  @!P5 IMAD.IADD R45, R45, 0x1, -R20 ;  /* 0x000000012d2dd824 */ /* 0x000fe200078e0a14 */
[C---:B------:R-:W-:Y:S01]  /*1340*/  ISETP.GT.U32.AND P5, PT, R20.reuse, R43, PT ;  /* 0x0000002b1400720c */ /* 0x040fe20003fa4070 */
[----:B------:R-:W-:Y:S02]  /*1350*/  IMAD.MOV R26, RZ, RZ, -R26 ;  /* 0x000000ffff1a7224 */ /* 0x000fe400078e0a1a */
[----:B------:R-:W-:Y:S01]  /*1360*/  @!P0 IMAD.IADD R47, R47, 0x1, -R20 ;  /* 0x000000012f2f8824 */ /* 0x000fe200078e0a14 */
[C---:B------:R-:W-:Y:S01]  /*1370*/  ISETP.GT.U32.AND P0, PT, R20.reuse, R45, PT ;  /* 0x0000002d1400720c */ /* 0x040fe20003f04070 */
[----:B------:R-:W-:Y:S02]  /*1380*/  IMAD.MOV R22, RZ, RZ, -R22 ;  /* 0x000000ffff167224 */ /* 0x000fe400078e0a16 */
[C---:B------:R-:W-:Y:S02]  /*1390*/  IMAD R53, R20.reuse, R26, R53 ;  /* 0x0000001a14357224 */ /* 0x040fe400078e0235 */
[----:B------:R-:W-:Y:S01]  /*13a0*/  @!P4 IMAD.MOV R35, RZ, RZ, -R35 ;  /* 0x000000ffff23c224 */ /* 0x000fe200078e0a23 */
[C---:B------:R-:W-:Y:S01]  /*13b0*/  ISETP.GT.U32.AND P4, PT, R20.reuse, R47, PT ;  /* 0x0000002f1400720c */ /* 0x040fe20003f84070 */
[----:B------:R-:W-:Y:S01]  /*13c0*/  IMAD R49, R20, R22, R49 ;  /* 0x0000001614317224 */ /* 0x000fe200078e0231 */
[----:B------:R-:W-:Y:S01]  /*13d0*/  LOP3.LUT R22, R0, 0x7, RZ, 0xc0, !PT ;  /* 0x0000000700167812 */ /* 0x000fe200078ec0ff */
[--C-:B------:R-:W-:Y:S01]  /*13e0*/  @!P5 IMAD.IADD R43, R43, 0x1, -R20.reuse ;  /* 0x000000012b2bd824 */ /* 0x100fe200078e0a14 */
[C---:B------:R-:W-:Y:S01]  /*13f0*/  ISETP.GT.U32.AND P5, PT, R20.reuse, R51, PT ;  /* 0x000000331400720c */ /* 0x040fe20003fa4070 */
[----:B------:R-:W-:Y:S01]  /*1400*/  @!P2 IMAD.IADD R39, R39, 0x1, -R20 ;  /* 0x000000012727a824 */ /* 0x000fe200078e0a14 */
[----:B------:R-:W-:Y:S01]  /*1410*/  ISETP.GT.U32.AND P2, PT, R20, R53, PT ;  /* 0x000000351400720c */ /* 0x000fe20003f44070 */
[----:B------:R-:W-:-:S04]  /*1420*/  IMAD.HI.U32 R34, R34, R28, RZ ;  /* 0x0000001c22227227 */ /* 0x000fc800078e00ff */
[----:B------:R-:W-:Y:S01]  /*1430*/  @!P6 IMAD.IADD R41, R41, 0x1, -R20 ;  /* 0x000000012929e824 */ /* 0x000fe200078e0a14 */
[C---:B------:R-:W-:Y:S01]  /*1440*/  ISETP.GT.U32.AND P6, PT, R20.reuse, R49, PT ;  /* 0x000000311400720c */ /* 0x040fe20003fc4070 */
[----:B------:R-:W-:Y:S02]  /*1450*/  IMAD.MOV R34, RZ, RZ, -R34 ;  /* 0x000000ffff227224 */ /* 0x000fe400078e0a22 */
[----:B------:R-:W-:Y:S02]  /*1460*/  @!P1 IMAD.MOV R37, RZ, RZ, -R37 ;  /* 0x000000ffff259224 */ /* 0x000fe400078e0a25 */
[----:B------:R-:W-:Y:S02]  /*1470*/  @!P5 IMAD.IADD R51, R51, 0x1, -R20 ;  /* 0x000000013333d824 */ /* 0x000fe400078e0a14 */
[----:B------:R-:W-:Y:S02]  /*1480*/  IMAD R28, R21, R34, R28 ;  /* 0x00000022151c7224 */ /* 0x000fe400078e021c */
[--C-:B------:R-:W-:Y:S01]  /*1490*/  @!P4 IMAD.IADD R47, R47, 0x1, -R20.reuse ;  /* 0x000000012f2fc824 */ /* 0x100fe200078e0a14 */
[----:B------:R-:W-:Y:S01]  /*14a0*/  ISETP.GT.U32.AND P1, PT, R20, R51, PT ;  /* 0x000000331400720c */ /* 0x000fe20003f24070 */
[--C-:B------:R-:W-:Y:S01]  /*14b0*/  @!P2 IMAD.IADD R53, R53, 0x1, -R20.reuse ;  /* 0x000000013535a824 */ /* 0x100fe200078e0a14 */
[----:B------:R-:W-:Y:S01]  /*14c0*/  ISETP.GT.U32.AND P4, PT, R21, R28, PT ;  /* 0x0000001c1500720c */ /* 0x000fe20003f84070 */
[--C-:B------:R-:W-:Y:S01]  /*14d0*/  @!P6 IMAD.IADD R49, R49, 0x1, -R20.reuse ;  /* 0x000000013131e824 */ /* 0x100fe200078e0a14 */
[----:B------:R-:W-:Y:S01]  /*14e0*/  ISETP.GE.AND P2, PT, R38, RZ, PT ;  /* 0x000000ff2600720c */ /* 0x000fe20003f46270 */
[--C-:B------:R-:W-:Y:S01]  /*14f0*/  @!P0 IMAD.IADD R45, R45, 0x1, -R20.reuse ;  /* 0x000000012d2d8824 */ /* 0x100fe200078e0a14 */
[----:B------:R-:W-:Y:S01]  /*1500*/  ISETP.GT.U32.AND P6, PT, R20, R53, PT ;  /* 0x000000351400720c */ /* 0x000fe20003fc4070 */
[----:B------:R-:W-:Y:S01]  /*1510*/  @!P3 IMAD.MOV R39, RZ, RZ, -R39 ;  /* 0x000000ffff27b224 */ /* 0x000fe200078e0a27 */
[----:B------:R-:W-:Y:S01]  /*1520*/  ISETP.GE.AND P0, PT, R36, RZ, PT ;  /* 0x000000ff2400720c */ /* 0x000fe20003f06270 */
[----:B------:R-:W-:Y:S01]  /*1530*/  IMAD.SHL.U32 R24, R0, 0x2, RZ ;  /* 0x0000000200187824 */ /* 0x000fe200078e00ff */
[----:B------:R-:W-:Y:S01]  /*1540*/  ISETP.GT.U32.AND P5, PT, R20, R49, PT ;  /* 0x000000311400720c */ /* 0x000fe20003fa4070 */
[----:B------:R-:W-:Y:S01]  /*1550*/  IMAD R57, R22, 0x40, R55 ;  /* 0x0000004016397824 */ /* 0x000fe200078e0237 */
[----:B------:R-:W-:Y:S01]  /*1560*/  ISETP.GE.AND P3, PT, R40, RZ, PT ;  /* 0x000000ff2800720c */ /* 0x000fe20003f66270 */
[--C-:B------:R-:W-:Y:S01]  /*1570*/  @!P1 IMAD.IADD R51, R51, 0x1, -R20.reuse ;  /* 0x0000000133339824 */ /* 0x100fe200078e0a14 */
[----:B------:R-:W-:Y:S01]  /*1580*/  ISETP.GE.AND P1, PT, R46, RZ, PT ;  /* 0x000000ff2e00720c */ /* 0x000fe20003f26270 */
[----:B------:R-:W-:Y:S01]  /*1590*/  @!P4 IMAD.IADD R28, R28, 0x1, -R21 ;  /* 0x000000011c1cc824 */ /* 0x000fe200078e0a15 */
[----:B------:R-:W-:Y:S01]  /*15a0*/  LOP3.LUT R26, R24, 0x10, RZ, 0xc0, !PT ;  /* 0x00000010181a7812 */ /* 0x000fe200078ec0ff */
[----:B------:R-:W-:Y:S01]  /*15b0*/  @!P2 IMAD.MOV R41, RZ, RZ, -R41 ;  /* 0x000000ffff29a224 */ /* 0x000fe200078e0a29 */
[----:B------:R-:W-:Y:S01]  /*15c0*/  ISETP.GE.AND P2, PT, R32, RZ, PT ;  /* 0x000000ff2000720c */ /* 0x000fe20003f46270 */
[--C-:B------:R-:W-:Y:S01]  /*15d0*/  @!P6 IMAD.IADD R53, R53, 0x1, -R20.reuse ;  /* 0x000000013535e824 */ /* 0x100fe200078e0a14 */
[----:B------:R-:W-:Y:S01]  /*15e0*/  ISETP.GT.U32.AND P4, PT, R21, R28, PT ;  /* 0x0000001c1500720c */ /* 0x000fe20003f84070 */
[----:B------:R-:W-:Y:S01]  /*15f0*/  IMAD R22, R22, 0x90, RZ ;  /* 0x0000009016167824 */ /* 0x000fe200078e02ff */
[----:B------:R-:W-:Y:S01]  /*1600*/  ISETP.GE.AND P6, PT, R42, RZ, PT ;  /* 0x000000ff2a00720c */ /* 0x000fe20003fc6270 */
[----:B------:R-:W-:Y:S01]  /*1610*/  @!P0 IMAD.MOV R53, RZ, RZ, -R53 ;  /* 0x000000ffff358224 */ /* 0x000fe200078e0a35 */
[----:B------:R-:W-:Y:S01]  /*1620*/  ISETP.NE.AND P0, PT, RZ, c[0x0][0x178], PT ;  /* 0x00005e00ff007a0c */ /* 0x000fe20003f05270 */
[----:B------:R-:W-:Y:S01]  /*1630*/  @!P5 IMAD.IADD R49, R49, 0x1, -R20 ;  /* 0x000000013131d824 */ /* 0x000fe200078e0a14 */
[----:B------:R-:W-:Y:S01]  /*1640*/  ISETP.GE.AND P5, PT, R44, RZ, PT ;  /* 0x000000ff2c00720c */ /* 0x000fe20003fa6270 */
[----:B------:R-:W-:Y:S01]  /*1650*/  @!P1 IMAD.MOV R51, RZ, RZ, -R51 ;  /* 0x000000ffff339224 */ /* 0x000fe200078e0a33 */
[----:B------:R-:W-:Y:S01]  /*1660*/  ISETP.GE.AND P1, PT, R80, RZ, PT ;  /* 0x000000ff5000720c */ /* 0x000fe20003f26270 */
[----:B------:R-:W-:Y:S01]  /*1670*/  @!P3 IMAD.MOV R43, RZ, RZ, -R43 ;  /* 0x000000ffff2bb224 */ /* 0x000fe200078e0a2b */
[----:B------:R-:W-:Y:S01]  /*1680*/  LOP3.LUT R57, R57, 0x30, R24, 0x78, !PT ;  /* 0x0000003039397812 */ /* 0x000fe200078e7818 */
[----:B------:R-:W-:Y:S01]  /*1690*/  IMAD.SHL.U32 R24, R0, 0x10, RZ ;  /* 0x0000001000187824 */ /* 0x000fe200078e00ff */
[----:B------:R-:W-:Y:S01]  /*16a0*/  ISETP.NE.AND P3, PT, RZ, c[0x0][0x17c], PT ;  /* 0x00005f00ff007a0c */ /* 0x000fe20003f65270 */
[----:B------:R-:W-:Y:S01]  /*16b0*/  @!P4 IMAD.IADD R28, R28, 0x1, -R21 ;  /* 0x000000011c1cc824 */ /* 0x000fe200078e0a15 */
[----:B------:R-:W-:Y:S01]  /*16c0*/  LOP3.LUT R20, RZ, c[0x0][0x17c], RZ, 0x33, !PT ;  /* 0x00005f00ff147a12 */ /* 0x000fe200078e33ff */
[----:B------:R-:W-:Y:S01]  /*16d0*/  @!P2 IMAD.MOV R45, RZ, RZ, -R45 ;  /* 0x000000ffff2da224 */ /* 0x000fe200078e0a2d */
[----:B------:R-:W-:Y:S01]  /*16e0*/  LOP3.LUT R24, R24, 0x200, RZ, 0xc0, !PT ;  /* 0x0000020018187812 */ /* 0x000fe200078ec0ff */
[----:B------:R-:W-:Y:S01]  /*16f0*/  @!P6 IMAD.MOV R47, RZ, RZ, -R47 ;  /* 0x000000ffff2fe224 */ /* 0x000fe200078e0a2f */
[C---:B------:R-:W-:Y:S01]  /*1700*/  SEL R25, R20.reuse, R25, !P3 ;  /* 0x0000001914197207 */ /* 0x040fe20005800000 */
[----:B------:R-:W-:Y:S01]  /*1710*/  @!P5 IMAD.MOV R49, RZ, RZ, -R49 ;  /* 0x000000ffff31d224 */ /* 0x000fe200078e0a31 */
[----:B------:R-:W-:Y:S01]  /*1720*/  SEL R27, R20, R27, !P3 ;  /* 0x0000001b141b7207 */ /* 0x000fe20005800000 */
[----:B------:R-:W-:Y:S01]  /*1730*/  @!P1 IMAD.MOV R28, RZ, RZ, -R28 ;  /* 0x000000ffff1c9224 */ /* 0x000fe200078e0a1c */
[----:B------:R-:W-:Y:S01]  /*1740*/  @!P0 LOP3.LUT R28, RZ, c[0x0][0x178], RZ, 0x33, !PT ;  /* 0x00005e00ff1c8a12 */ /* 0x000fe200078e33ff */
[----:B------:R-:W-:Y:S01]  /*1750*/  IMAD.IADD R88, R24, 0x1, R57 ;  /* 0x0000000118587824 */ /* 0x000fe200078e0239 */
[C---:B------:R-:W-:Y:S01]  /*1760*/  SEL R29, R20.reuse, R29, !P3 ;  /* 0x0000001d141d7207 */ /* 0x040fe20005800000 */
[----:B------:R-:W-:Y:S01]  /*1770*/  IMAD R25, R25, c[0x0][0x190], RZ ;  /* 0x0000640019197a24 */ /* 0x000fe200078e02ff */
[C---:B------:R-:W-:Y:S01]  /*1780*/  SEL R31, R20.reuse, R31, !P3 ;  /* 0x0000001f141f7207 */ /* 0x040fe20005800000 */
[----:B------:R-:W-:Y:S01]  /*1790*/  IMAD R27, R27, c[0x0][0x190], RZ ;  /* 0x000064001b1b7a24 */ /* 0x000fe200078e02ff */
[----:B------:R-:W-:Y:S01]  /*17a0*/  SEL R33, R20, R33, !P3 ;  /* 0x0000002114217207 */ /* 0x000fe20005800000 */
[----:B------:R-:W-:Y:S01]  /*17b0*/  IMAD R28, R28, c[0x0][0x184], RZ ;  /* 0x000061001c1c7a24 */ /* 0x000fe200078e02ff */
[C---:B------:R-:W-:Y:S01]  /*17c0*/  SEL R24, R20.reuse, R23, !P3 ;  /* 0x0000001714187207 */ /* 0x040fe20005800000 */
[----:B------:R-:W-:Y:S01]  /*17d0*/  IMAD R29, R29, c[0x0][0x190], RZ ;  /* 0x000064001d1d7a24 */ /* 0x000fe200078e02ff */
[C---:B------:R-:W-:Y:S01]  /*17e0*/  SEL R35, R20.reuse, R35, !P3 ;  /* 0x0000002314237207 */ /* 0x040fe20005800000 */
[----:B------:R-:W-:Y:S01]  /*17f0*/  IMAD R31, R31, c[0x0][0x190], RZ ;  /* 0x000064001f1f7a24 */ /* 0x000fe200078e02ff */
[C---:B------:R-:W-:Y:S01]  /*1800*/  SEL R37, R20.reuse, R37, !P3 ;  /* 0x0000002514257207 */ /* 0x040fe20005800000 */
[----:B------:R-:W-:Y:S01]  /*1810*/  IMAD R33, R33, c[0x0][0x190], RZ ;  /* 0x0000640021217a24 */ /* 0x000fe200078e02ff */
[----:B------:R-:W-:Y:S01]  /*1820*/  SEL R39, R20, R39, !P3 ;  /* 0x0000002714277207 */ /* 0x000fe20005800000 */
[----:B------:R-:W-:Y:S01]  /*1830*/  IMAD R24, R24, c[0x0][0x190], RZ ;  /* 0x0000640018187a24 */ /* 0x000fe200078e02ff */
[----:B------:R-:W-:Y:S01]  /*1840*/  LEA.HI R55, R3, R26, RZ, 0x1f ;  /* 0x0000001a03377211 */ /* 0x000fe200078ff8ff */
[----:B------:R-:W-:Y:S01]  /*1850*/  IMAD R35, R35, c[0x0][0x190], RZ ;  /* 0x0000640023237a24 */ /* 0x000fe200078e02ff */
[C---:B------:R-:W-:Y:S01]  /*1860*/  SEL R41, R20.reuse, R41, !P3 ;  /* 0x0000002914297207 */ /* 0x040fe20005800000 */
        /* <DEDUP_REMOVED lines=13> */
[----:B------:R-:W-:Y:S01]  /*1940*/  LEA R146, P2, R28, c[0x0][0x160], 0x1 ;  /* 0x000058001c927a11 */ /* 0x000fe200078408ff */
[----:B------:R-:W-:Y:S01]  /*1950*/  IMAD R51, R51, c[0x0][0x190], RZ ;  /* 0x0000640033337a24 */ /* 0x000fe200078e02ff */
[----:B------:R-:W-:Y:S01]  /*1960*/  LEA R144, P3, R25, c[0x0][0x168], 0x1 ;  /* 0x00005a0019907a11 */ /* 0x000fe200078608ff */
[----:B------:R-:W-:Y:S01]  /*1970*/  IMAD R26, R26, c[0x0][0x190], RZ ;  /* 0x000064001a1a7a24 */ /* 0x000fe200078e02ff */
[----:B------:R-:W-:Y:S01]  /*1980*/  LEA R142, P4, R27, c[0x0][0x168], 0x1 ;  /* 0x00005a001b8e7a11 */ /* 0x000fe200078808ff */
[----:B------:R-:W-:Y:S01]  /*1990*/  CS2R R56, SRZ ;  /* 0x0000000000387805 */ /* 0x000fe2000001ff00 */
[----:B------:R-:W-:Y:S01]  /*19a0*/  LEA.HI.X.SX32 R147, R28, c[0x0][0x164], 0x1, P2 ;  /* 0x000059001c937a11 */ /* 0x000fe200010f0eff */
[----:B------:R-:W-:Y:S01]  /*19b0*/  CS2R R52, SRZ ;  /* 0x0000000000347805 */ /* 0x000fe2000001ff00 */
[----:B------:R-:W-:Y:S01]  /*19c0*/  LEA.HI.X.SX32 R145, R25, c[0x0][0x16c], 0x1, P3 ;  /* 0x00005b0019917a11 */ /* 0x000fe200018f0eff */
[----:B------:R-:W-:Y:S01]  /*19d0*/  CS2R R20, SRZ ;  /* 0x0000000000147805 */ /* 0x000fe2000001ff00 */
[----:B------:R-:W-:Y:S01]  /*19e0*/  LEA.HI.X.SX32 R143, R27, c[0x0][0x16c], 0x1, P4 ;  /* 0x00005b001b8f7a11 */ /* 0x000fe200020f0eff */
[----:B------:R-:W-:Y:S01]  /*19f0*/  IMAD.SHL.U32 R126, R126, 0x20, RZ ;  /* 0x000000207e7e7824 */ /* 0x000fe200078e00ff */
[----:B------:R-:W-:Y:S01]  /*1a00*/  LEA R140, P5, R29, c[0x0][0x168], 0x1 ;  /* 0x00005a001d8c7a11 */ /* 0x000fe200078a08ff */
[----:B------:R-:W-:Y:S01]  /*1a10*/  IMAD R129, R89, c[0x0][0x18c], RZ ;  /* 0x0000630059817a24 */ /* 0x000fe200078e02ff */
[----:B------:R-:W-:-:S02]  /*1a20*/  LEA R138, P6, R31, c[0x0][0x168], 0x1 ;  /* 0x00005a001f8a7a11 */ /* 0x000fc400078c08ff */
[----:B------:R-:W-:Y:S02]  /*1a30*/  LEA R136, P0, R33, c[0x0][0x168], 0x1 ;  /* 0x00005a0021887a11 */ /* 0x000fe400078008ff */
[----:B------:R-:W-:Y:S02]  /*1a40*/  LEA R134, P1, R24, c[0x0][0x168], 0x1 ;  /* 0x00005a0018867a11 */ /* 0x000fe400078208ff */
[----:B------:R-:W-:Y:S02]  /*1a50*/  LEA R104, P2, R35, c[0x0][0x168], 0x1 ;  /* 0x00005a0023687a11 */ /* 0x000fe400078408ff */
[----:B------:R-:W-:Y:S02]  /*1a60*/  LEA R106, P3, R37, c[0x0][0x168], 0x1 ;  /* 0x00005a00256a7a11 */ /* 0x000fe400078608ff */
[----:B------:R-:W-:Y:S02]  /*1a70*/  LEA R108, P4, R39, c[0x0][0x168], 0x1 ;  /* 0x00005a00276c7a11 */ /* 0x000fe400078808ff */
[----:B------:R-:W-:-:S02]  /*1a80*/  LOP3.LUT R22, R22, R55, RZ, 0x3c, !PT ;  /* 0x0000003716167212 */ /* 0x000fc400078e3cff */
[----:B------:R-:W-:Y:S01]  /*1a90*/  LEA.HI.X.SX32 R141, R29, c[0x0][0x16c], 0x1, P5 ;  /* 0x00005b001d8d7a11 */ /* 0x000fe200028f0eff */
[----:B------:R-:W-:Y:S01]  /*1aa0*/  CS2R R54, SRZ ;  /* 0x0000000000367805 */ /* 0x000fe2000001ff00 */
[----:B------:R-:W-:Y:S02]  /*1ab0*/  LEA.HI.X.SX32 R139, R31, c[0x0][0x16c], 0x1, P6 ;  /* 0x00005b001f8b7a11 */ /* 0x000fe400030f0eff */
[----:B------:R-:W-:Y:S02]  /*1ac0*/  LEA.HI.X.SX32 R137, R33, c[0x0][0x16c], 0x1, P0 ;  /* 0x00005b0021897a11 */ /* 0x000fe400000f0eff */
[----:B------:R-:W-:Y:S02]  /*1ad0*/  LEA.HI.X.SX32 R135, R24, c[0x0][0x16c], 0x1, P1 ;  /* 0x00005b0018877a11 */ /* 0x000fe400008f0eff */
[----:B------:R-:W-:Y:S02]  /*1ae0*/  LEA.HI.X.SX32 R105, R35, c[0x0][0x16c], 0x1, P2 ;  /* 0x00005b0023697a11 */ /* 0x000fe400010f0eff */
[----:B------:R-:W-:-:S02]  /*1af0*/  LEA.HI.X.SX32 R107, R37, c[0x0][0x16c], 0x1, P3 ;  /* 0x00005b00256b7a11 */ /* 0x000fc400018f0eff */
[----:B------:R-:W-:Y:S02]  /*1b00*/  LEA.HI.X.SX32 R109, R39, c[0x0][0x16c], 0x1, P4 ;  /* 0x00005b00276d7a11 */ /* 0x000fe400020f0eff */
[----:B------:R-:W-:Y:S02]  /*1b10*/  LOP3.LUT R83, R22, 0x400, R83, 0xf8, !PT ;  /* 0x0000040016537812 */ /* 0x000fe400078ef853 */
[----:B------:R-:W-:Y:S01]  /*1b20*/  LEA R94, P5, R41, c[0x0][0x168], 0x1 ;  /* 0x00005a00295e7a11 */ /* 0x000fe200078a08ff */
[----:B------:R-:W-:Y:S01]  /*1b30*/  CS2R R22, SRZ ;  /* 0x0000000000167805 */ /* 0x000fe2000001ff00 */
[----:B------:R-:W-:Y:S02]  /*1b40*/  LEA R96, P6, R43, c[0x0][0x168], 0x1 ;  /* 0x00005a002b607a11 */ /* 0x000fe400078c08ff */
[----:B------:R-:W-:Y:S02]  /*1b50*/  LEA R98, P0, R45, c[0x0][0x168], 0x1 ;  /* 0x00005a002d627a11 */ /* 0x000fe400078008ff */
[----:B------:R-:W-:-:S02]  /*1b60*/  LEA R100, P1, R47, c[0x0][0x168], 0x1 ;  /* 0x00005a002f647a11 */ /* 0x000fc400078208ff */
[----:B------:R-:W-:Y:S02]  /*1b70*/  LEA R102, P2, R49, c[0x0][0x168], 0x1 ;  /* 0x00005a0031667a11 */ /* 0x000fe400078408ff */
[----:B------:R-:W-:Y:S02]  /*1b80*/  LEA R90, P3, R51, c[0x0][0x168], 0x1 ;  /* 0x00005a00335a7a11 */ /* 0x000fe400078608ff */
[----:B------:R-:W-:Y:S02]  /*1b90*/  LEA R92, P4, R26, c[0x0][0x168], 0x1 ;  /* 0x00005a001a5c7a11 */ /* 0x000fe400078808ff */
[----:B------:R-:W-:Y:S02]  /*1ba0*/  LOP3.LUT R132, R83, 0x40, RZ, 0x3c, !PT ;  /* 0x0000004053847812 */ /* 0x000fe400078e3cff */
[----:B------:R-:W-:Y:S02]  /*1bb0*/  LEA.HI.X.SX32 R95, R41, c[0x0][0x16c], 0x1, P5 ;  /* 0x00005b00295f7a11 */ /* 0x000fe400028f0eff */
[----:B------:R-:W-:-:S02]  /*1bc0*/  LEA.HI.X.SX32 R97, R43, c[0x0][0x16c], 0x1, P6 ;  /* 0x00005b002b617a11 */ /* 0x000fc400030f0eff */
[----:B------:R-:W-:Y:S02]  /*1bd0*/  LEA.HI.X.SX32 R99, R45, c[0x0][0x16c], 0x1, P0 ;  /* 0x00005b002d637a11 */ /* 0x000fe400000f0eff */
[----:B------:R-:W-:Y:S02]  /*1be0*/  LEA.HI.X.SX32 R101, R47, c[0x0][0x16c], 0x1, P1 ;  /* 0x00005b002f657a11 */ /* 0x000fe400008f0eff */
[----:B------:R-:W-:Y:S02]  /*1bf0*/  LEA.HI.X.SX32 R103, R49, c[0x0][0x16c], 0x1, P2 ;  /* 0x00005b0031677a11 */ /* 0x000fe400010f0eff */
[----:B------:R-:W-:Y:S02]  /*1c00*/  LEA.HI.X.SX32 R91, R51, c[0x0][0x16c], 0x1, P3 ;  /* 0x00005b00335b7a11 */ /* 0x000fe400018f0eff */
[----:B------:R-:W-:Y:S02]  /*1c10*/  LEA.HI.X.SX32 R93, R26, c[0x0][0x16c], 0x1, P4 ;  /* 0x00005b001a5d7a11 */ /* 0x000fe400020f0eff */
.L_x_2:
[----:B------:R-:W-:Y:S01]  /*1c20*/  ISETP.GE.AND P0, PT, R2, UR4, PT ;  /* 0x0000000402007c0c */ /* 0x000fe2000bf06270 */
[----:B------:R-:W-:Y:S01]  /*1c30*/  IMAD.WIDE R24, R110, 0x2, R146 ;  /* 0x000000026e187825 */ /* 0x000fe200078e0292 */
[----:B------:R-:W-:-:S02]  /*1c40*/  ISETP.GE.AND P1, PT, R4, UR4, PT ;  /* 0x0000000404007c0c */ /* 0x000fc4000bf26270 */
[----:B------:R-:W-:Y:S01]  /*1c50*/  ISETP.GE.AND P2, PT, R5, UR4, PT ;  /* 0x0000000405007c0c */ /* 0x000fe2000bf46270 */
[----:B------:R-:W-:Y:S01]  /*1c60*/  IMAD.WIDE R26, R125, 0x2, R146 ;  /* 0x000000027d1a7825 */ /* 0x000fe200078e0292 */
[----:B------:R-:W-:Y:S02]  /*1c70*/  PRMT R37, RZ, 0x7610, R37 ;  /* 0x00007610ff257816 */ /* 0x000fe40000000025 */
[----:B------:R-:W-:Y:S01]  /*1c80*/  PRMT R44, RZ, 0x7610, R44 ;  /* 0x00007610ff2c7816 */ /* 0x000fe2000000002c */
[----:B------:R-:W-:Y:S01]  /*1c90*/  IMAD.WIDE R30, R124, 0x2, R146 ;  /* 0x000000027c1e7825 */ /* 0x000fe200078e0292 */
[----:B------:R-:W-:-:S03]  /*1ca0*/  PRMT R161, RZ, 0x7610, R161 ;  /* 0x00007610ffa17816 */ /* 0x000fc600000000a1 */
[----:B------:R0:W2:Y:S01]  /*1cb0*/  @!P0 LDG.E.U16 R37, [R24.64] ;  /* 0x0000000618258981 */ /* 0x0000a2000c1e1500 */
[----:B------:R-:W-:Y:S02]  /*1cc0*/  ISETP.GE.AND P0, PT, R6, UR4, PT ;  /* 0x0000000406007c0c */ /* 0x000fe4000bf06270 */
[----:B------:R-:W-:Y:S01]  /*1cd0*/  ISETP.GE.AND P3, PT, R7, UR4, PT ;  /* 0x0000000407007c0c */ /* 0x000fe2000bf66270 */
[----:B------:R1:W3:Y:S01]  /*1ce0*/  @!P1 LDG.E.U16 R44, [R26.64] ;  /* 0x000000061a2c9981 */ /* 0x0002e2000c1e1500 */
[----:B------:R-:W-:-:S03]  /*1cf0*/  ISETP.GE.AND P1, PT, R8, UR4, PT ;  /* 0x0000000408007c0c */ /* 0x000fc6000bf26270 */
[----:B------:R4:W5:Y:S01]  /*1d00*/  @!P2 LDG.E.U16 R161, [R30.64] ;  /* 0x000000061ea1a981 */ /* 0x000962000c1e1500 */
[----:B------:R-:W-:Y:S01]  /*1d10*/  ISETP.GE.AND P2, PT, R9, UR4, PT ;  /* 0x0000000409007c0c */ /* 0x000fe2000bf46270 */
[----:B0-----:R-:W-:Y:S01]  /*1d20*/  IMAD.WIDE R24, R123, 0x2, R146 ;  /* 0x000000027b187825 */ /* 0x001fe200078e0292 */
[----:B------:R-:W-:Y:S02]  /*1d30*/  PRMT R40, RZ, 0x7610, R40 ;  /* 0x00007610ff287816 */ /* 0x000fe40000000028 */
[----:B------:R-:W-:Y:S01]  /*1d40*/  PRMT R42, RZ, 0x7610, R42 ;  /* 0x00007610ff2a7816 */ /* 0x000fe2000000002a */
[----:B------:R-:W-:Y:S01]  /*1d50*/  IMAD.WIDE R46, R121, 0x2, R146 ;  /* 0x00000002792e7825 */ /* 0x000fe200078e0292 */
[----:B------:R-:W-:Y:S02]  /*1d60*/  PRMT R159, RZ, 0x7610, R159 ;  /* 0x00007610ff9f7816 */ /* 0x000fe4000000009f */
[----:B------:R0:W3:Y:S01]  /*1d70*/  @!P0 LDG.E.U16 R40, [R24.64] ;  /* 0x0000000618288981 */ /* 0x0000e2000c1e1500 */
[----:B-1----:R-:W-:Y:S01]  /*1d80*/  IMAD.WIDE R26, R120, 0x2, R146 ;  /* 0x00000002781a7825 */ /* 0x002fe200078e0292 */
[----:B------:R-:W-:-:S02]  /*1d90*/  ISETP.GE.AND P4, PT, R10, UR4, PT ;  /* 0x000000040a007c0c */ /* 0x000fc4000bf86270 */
[----:B------:R1:W3:Y:S01]  /*1da0*/  @!P1 LDG.E.U16 R42, [R46.64] ;  /* 0x000000062e2a9981 */ /* 0x0002e2000c1e1500 */
[----:B------:R-:W-:Y:S01]  /*1db0*/  ISETP.GE.AND P0, PT, R11, UR4, PT ;  /* 0x000000040b007c0c */ /* 0x000fe2000bf06270 */
[----:B------:R-:W-:Y:S01]  /*1dc0*/  IMAD.WIDE R28, R122, 0x2, R146 ;  /* 0x000000027a1c7825 */ /* 0x000fe200078e0292 */
[----:B------:R-:W-:Y:S01]  /*1dd0*/  ISETP.GE.AND P1, PT, R12, UR4, PT ;  /* 0x000000040c007c0c */ /* 0x000fe2000bf26270 */
[----:B------:R0:W3:Y:S01]  /*1de0*/  @!P2 LDG.E.U16 R159, [R26.64] ;  /* 0x000000061a9fa981 */ /* 0x0000e2000c1e1500 */
[----:B------:R-:W-:Y:S02]  /*1df0*/  ISETP.GE.AND P2, PT, R13, UR4, PT ;  /* 0x000000040d007c0c */ /* 0x000fe4000bf46270 */
[----:B------:R-:W-:Y:S01]  /*1e00*/  PRMT R39, RZ, 0x7610, R39 ;  /* 0x00007610ff277816 */ /* 0x000fe20000000027 */
[----:B----4-:R-:W-:Y:S01]  /*1e10*/  IMAD.WIDE R30, R119, 0x2, R146 ;  /* 0x00000002771e7825 */ /* 0x010fe200078e0292 */
[----:B------:R-:W-:Y:S02]  /*1e20*/  PRMT R38, RZ, 0x7610, R38 ;  /* 0x00007610ff267816 */ /* 0x000fe40000000026 */
[----:B------:R-:W-:Y:S01]  /*1e30*/  PRMT R35, RZ, 0x7610, R35 ;  /* 0x00007610ff237816 */ /* 0x000fe20000000023 */
[----:B------:R-:W-:Y:S01]  /*1e40*/  IMAD.WIDE R32, R118, 0x2, R146 ;  /* 0x0000000276207825 */ /* 0x000fe200078e0292 */
[----:B------:R4:W3:Y:S01]  /*1e50*/  @!P3 LDG.E.U16 R39, [R28.64] ;  /* 0x000000061c27b981 */ /* 0x0008e2000c1e1500 */
[----:B------:R-:W-:-:S02]  /*1e60*/  PRMT R165, RZ, 0x7610, R165 ;  /* 0x00007610ffa57816 */ /* 0x000fc400000000a5 */
[----:B------:R-:W-:Y:S01]  /*1e70*/  PRMT R157, RZ, 0x7610, R157 ;  /* 0x00007610ff9d7816 */ /* 0x000fe2000000009d */
[--C-:B0-----:R-:W-:Y:S01]  /*1e80*/  IMAD.WIDE R24, R117, 0x2, R146.reuse ;  /* 0x0000000275187825 */ /* 0x101fe200078e0292 */
[----:B------:R0:W5:Y:S04]  /*1e90*/  @!P4 LDG.E.U16 R38, [R30.64] ;  /* 0x000000061e26c981 */ /* 0x000168000c1e1500 */
[----:B------:R0:W5:Y:S01]  /*1ea0*/  @!P0 LDG.E.U16 R35, [R32.64] ;  /* 0x0000000620238981 */ /* 0x000162000c1e1500 */
[----:B----4-:R-:W-:Y:S01]  /*1eb0*/  IMAD.WIDE R28, R116, 0x2, R146 ;  /* 0x00000002741c7825 */ /* 0x010fe200078e0292 */
[----:B------:R-:W-:Y:S02]  /*1ec0*/  ISETP.GE.AND P3, PT, R14, UR4, PT ;  /* 0x000000040e007c0c */ /* 0x000fe4000bf66270 */
[----:B------:R4:W5:Y:S01]  /*1ed0*/  @!P1 LDG.E.U16 R165, [R24.64] ;  /* 0x0000000618a59981 */ /* 0x000962000c1e1500 */
[----:B------:R-:W-:-:S02]  /*1ee0*/  ISETP.GE.AND P0, PT, R15, UR4, PT ;  /* 0x000000040f007c0c */ /* 0x000fc4000bf06270 */
[----:B------:R-:W-:Y:S01]  /*1ef0*/  ISETP.GE.AND P1, PT, R16, UR4, PT ;  /* 0x0000000410007c0c */ /* 0x000fe2000bf26270 */
[----:B------:R0:W5:Y:S01]  /*1f00*/  @!P2 LDG.E.U16 R157, [R28.64] ;  /* 0x000000061c9da981 */ /* 0x000162000c1e1500 */
[----:B------:R-:W-:Y:S02]  /*1f10*/  ISETP.GE.AND P4, PT, R17, UR4, PT ;  /* 0x0000000411007c0c */ /* 0x000fe4000bf86270 */
[----:B------:R-:W-:Y:S01]  /*1f20*/  ISETP.GE.AND P2, PT, R18, UR4, PT ;  /* 0x0000000412007c0c */ /* 0x000fe2000bf46270 */
[----:B------:R-:W-:Y:S01]  /*1f30*/  IMAD.WIDE R48, R115, 0x2, R146 ;  /* 0x0000000273307825 */ /* 0x000fe200078e0292 */
[----:B------:R-:W-:Y:S02]  /*1f40*/  PRMT R36, RZ, 0x7610, R36 ;  /* 0x00007610ff247816 */ /* 0x000fe40000000024 */
[----:B-1----:R-:W-:Y:S01]  /*1f50*/  PRMT R46, RZ, 0x7610, R46 ;  /* 0x00007610ff2e7816 */ /* 0x002fe2000000002e */
[----:B------:R-:W-:Y:S01]  /*1f60*/  IMAD.WIDE R26, R114, 0x2, R146 ;  /* 0x00000002721a7825 */ /* 0x000fe200078e0292 */
[----:B------:R-:W-:-:S02]  /*1f70*/  PRMT R163, RZ, 0x7610, R163 ;  /* 0x00007610ffa37816 */ /* 0x000fc400000000a3 */
[----:B------:R-:W-:Y:S01]  /*1f80*/  PRMT R155, RZ, 0x7610, R155 ;  /* 0x00007610ff9b7816 */ /* 0x000fe2000000009b */
[----:B0-----:R-:W-:Y:S01]  /*1f90*/  IMAD.WIDE R30, R113, 0x2, R146 ;  /* 0x00000002711e7825 */ /* 0x001fe200078e0292 */
[----:B------:R-:W-:Y:S01]  /*1fa0*/  PRMT R34, RZ, 0x7610, R34 ;  /* 0x00007610ff227816 */ /* 0x000fe20000000022 */
[----:B------:R0:W5:Y:S02]  /*1fb0*/  @!P3 LDG.E.U16 R36, [R48.64] ;  /* 0x000000063024b981 */ /* 0x000164000c1e1500 */
[--C-:B------:R-:W-:Y:S02]  /*1fc0*/  IMAD.WIDE R32, R112, 0x2, R146.reuse ;  /* 0x0000000270207825 */ /* 0x100fe400078e0292 */
[----:B------:R1:W5:Y:S02]  /*1fd0*/  @!P0 LDG.E.U16 R46, [R26.64] ;  /* 0x000000061a2e8981 */ /* 0x000364000c1e1500 */
[----:B----4-:R-:W-:Y:S02]  /*1fe0*/  IMAD.WIDE R24, R111, 0x2, R146 ;  /* 0x000000026f187825 */ /* 0x010fe400078e0292 */
[----:B------:R4:W5:Y:S04]  /*1ff0*/  @!P1 LDG.E.U16 R163, [R30.64] ;  /* 0x000000061ea39981 */ /* 0x000968000c1e1500 */
[----:B------:R0:W5:Y:S04]  /*2000*/  @!P4 LDG.E.U16 R155, [R32.64] ;  /* 0x00000006209bc981 */ /* 0x000168000c1e1500 */
[----:B------:R0:W5:Y:S04]  /*2010*/  @!P2 LDG.E.U16 R34, [R24.64] ;  /* 0x000000061822a981 */ /* 0x000168000c1e1500 */
[----:B------:R-:W-:Y:S01]  /*2020*/  BAR.SYNC.DEFER_BLOCKING 0x0 ;  /* 0x0000000000007b1d */ /* 0x000fe20000010000 */
[----:B------:R-:W-:Y:S01]  /*2030*/  ISETP.GE.AND P0, PT, R89, UR4, PT ;  /* 0x0000000459007c0c */ /* 0x000fe2000bf06270 */
[----:B------:R-:W-:Y:S01]  /*2040*/  IMAD.WIDE R28, R129, 0x2, R92 ;  /* 0x00000002811c7825 */ /* 0x000fe200078e025c */
[----:B------:R-:W-:-:S02]  /*2050*/  PRMT R153, RZ, 0x7610, R153 ;  /* 0x00007610ff997816 */ /* 0x000fc40000000099 */
[----:B------:R-:W-:Y:S01]  /*2060*/  PRMT R41, RZ, 0x7610, R41 ;  /* 0x00007610ff297816 */ /* 0x000fe20000000029 */
[C---:B-1----:R-:W-:Y:S01]  /*2070*/  IMAD.WIDE R26, R129.reuse, 0x2, R90 ;  /* 0x00000002811a7825 */ /* 0x042fe200078e025a */
[----:B------:R-:W-:Y:S02]  /*2080*/  PRMT R151, RZ, 0x7610, R151 ;  /* 0x00007610ff977816 */ /* 0x000fe40000000097 */
[----:B------:R-:W-:Y:S01]  /*2090*/  PRMT R85, RZ, 0x7610, R85 ;  /* 0x00007610ff557816 */ /* 0x000fe20000000055 */
[C---:B----4-:R-:W-:Y:S01]  /*20a0*/  IMAD.WIDE R30, R129.reuse, 0x2, R96 ;  /* 0x00000002811e7825 */ /* 0x050fe200078e0260 */
[----:B------:R-:W-:Y:S02]  /*20b0*/  PRMT R149, RZ, 0x7610, R149 ;  /* 0x00007610ff957816 */ /* 0x000fe40000000095 */
[----:B------:R-:W-:Y:S01]  /*20c0*/  PRMT R47, RZ, 0x7610, R47 ;  /* 0x00007610ff2f7816 */ /* 0x000fe2000000002f */
[----:B0-----:R-:W-:Y:S01]  /*20d0*/  IMAD.WIDE R32, R129, 0x2, R94 ;  /* 0x0000000281207825 */ /* 0x001fe200078e025e */
[----:B------:R-:W-:-:S02]  /*20e0*/  PRMT R51, RZ, 0x7610, R51 ;  /* 0x00007610ff337816 */ /* 0x000fc40000000033 */
[----:B------:R-:W-:Y:S01]  /*20f0*/  PRMT R45, RZ, 0x7610, R45 ;  /* 0x00007610ff2d7816 */ /* 0x000fe2000000002d */
[----:B------:R0:W4:Y:S04]  /*2100*/  @!P0 LDG.E.U16 R153, [R28.64] ;  /* 0x000000061c998981 */ /* 0x000128000c1e1500 */
[----:B------:R1:W4:Y:S01]  /*2110*/  @!P0 LDG.E.U16 R41, [R26.64] ;  /* 0x000000061a298981 */ /* 0x000322000c1e1500 */
[----:B------:R-:W-:Y:S01]  /*2120*/  PRMT R87, RZ, 0x7610, R87 ;  /* 0x00007610ff577816 */ /* 0x000fe20000000057 */
[C---:B------:R-:W-:Y:S01]  /*2130*/  IMAD.WIDE R24, R129.reuse, 0x2, R102 ;  /* 0x0000000281187825 */ /* 0x040fe200078e0266 */
[----:B------:R-:W-:Y:S01]  /*2140*/  PRMT R49, RZ, 0x7610, R49 ;  /* 0x00007610ff317816 */ /* 0x000fe20000000031 */
[----:B------:R1:W4:Y:S02]  /*2150*/  @!P0 LDG.E.U16 R149, [R30.64] ;  /* 0x000000061e958981 */ /* 0x000324000c1e1500 */
[C---:B0-----:R-:W-:Y:S01]  /*2160*/  IMAD.WIDE R28, R129.reuse, 0x2, R98 ;  /* 0x00000002811c7825 */ /* 0x041fe200078e0262 */
[----:B------:R-:W-:Y:S01]  /*2170*/  PRMT R43, RZ, 0x7610, R43 ;  /* 0x00007610ff2b7816 */ /* 0x000fe2000000002b */
[----:B------:R0:W4:Y:S02]  /*2180*/  @!P0 LDG.E.U16 R47, [R32.64] ;  /* 0x00000006202f8981 */ /* 0x000124000c1e1500 */
[----:B-1----:R-:W-:-:S02]  /*2190*/  IMAD.WIDE R26, R129, 0x2, R100 ;  /* 0x00000002811a7825 */ /* 0x002fc400078e0264 */
[----:B------:R1:W4:Y:S02]  /*21a0*/  @!P0 LDG.E.U16 R85, [R28.64] ;  /* 0x000000061c558981 */ /* 0x000324000c1e1500 */
[C---:B------:R-:W-:Y:S02]  /*21b0*/  IMAD.WIDE R30, R129.reuse, 0x2, R104 ;  /* 0x00000002811e7825 */ /* 0x040fe400078e0268 */
[----:B------:R1:W4:Y:S02]  /*21c0*/  @!P0 LDG.E.U16 R151, [R26.64] ;  /* 0x000000061a978981 */ /* 0x000324000c1e1500 */
[C---:B0-----:R-:W-:Y:S01]  /*21d0*/  IMAD.WIDE R32, R129.reuse, 0x2, R134 ;  /* 0x0000000281207825 */ /* 0x041fe200078e0286 */
[----:B------:R-:W-:Y:S01]  /*21e0*/  PRMT R50, RZ, 0x7610, R50 ;  /* 0x00007610ff327816 */ /* 0x000fe20000000032 */
[----:B------:R0:W4:Y:S02]  /*21f0*/  @!P0 LDG.E.U16 R87, [R24.64] ;  /* 0x0000000618578981 */ /* 0x000124000c1e1500 */
[C---:B-1----:R-:W-:Y:S01]  /*2200*/  IMAD.WIDE R28, R129.reuse, 0x2, R106 ;  /* 0x00000002811c7825 */ /* 0x042fe200078e026a */
[----:B------:R-:W-:Y:S01]  /*2210*/  PRMT R150, RZ, 0x7610, R150 ;  /* 0x00007610ff967816 */ /* 0x000fe20000000096 */
[----:B------:R1:W4:Y:S02]  /*2220*/  @!P0 LDG.E.U16 R49, [R30.64] ;  /* 0x000000061e318981 */ /* 0x000324000c1e1500 */
[C---:B------:R-:W-:Y:S01]  /*2230*/  IMAD.WIDE R26, R129.reuse, 0x2, R108 ;  /* 0x00000002811a7825 */ /* 0x040fe200078e026c */
[----:B------:R-:W-:Y:S01]  /*2240*/  PRMT R48, RZ, 0x7610, R48 ;  /* 0x00007610ff307816 */ /* 0x000fe20000000030 */
[----:B------:R1:W4:Y:S01]  /*2250*/  @!P0 LDG.E.U16 R45, [R28.64] ;  /* 0x000000061c2d8981 */ /* 0x000322000c1e1500 */
[----:B------:R-:W-:Y:S01]  /*2260*/  PRMT R148, RZ, 0x7610, R148 ;  /* 0x00007610ff947816 */ /* 0x000fe20000000094 */
[C---:B0-----:R-:W-:Y:S01]  /*2270*/  IMAD.WIDE R24, R129.reuse, 0x2, R136 ;  /* 0x0000000281187825 */ /* 0x041fe200078e0288 */
[----:B------:R-:W-:Y:S01]  /*2280*/  PRMT R152, RZ, 0x7610, R152 ;  /* 0x00007610ff987816 */ /* 0x000fe20000000098 */
[----:B------:R0:W4:Y:S02]  /*2290*/  @!P0 LDG.E.U16 R51, [R26.64] ;  /* 0x000000061a338981 */ /* 0x000124000c1e1500 */
[----:B-1----:R-:W-:-:S02]  /*22a0*/  IMAD.WIDE R30, R129, 0x2, R140 ;  /* 0x00000002811e7825 */ /* 0x002fc400078e028c */
[----:B------:R1:W4:Y:S02]  /*22b0*/  @!P0 LDG.E.U16 R43, [R32.64] ;  /* 0x00000006202b8981 */ /* 0x000324000c1e1500 */
[C---:B------:R-:W-:Y:S02]  /*22c0*/  IMAD.WIDE R28, R129.reuse, 0x2, R142 ;  /* 0x00000002811c7825 */ /* 0x040fe400078e028e */
[----:B------:R-:W4:Y:S02]  /*22d0*/  @!P0 LDG.E.U16 R48, [R24.64] ;  /* 0x0000000618308981 */ /* 0x000f24000c1e1500 */
[C---:B0-----:R-:W-:Y:S02]  /*22e0*/  IMAD.WIDE R26, R129.reuse, 0x2, R138 ;  /* 0x00000002811a7825 */ /* 0x041fe400078e028a */
[----:B------:R-:W4:Y:S02]  /*22f0*/  @!P0 LDG.E.U16 R150, [R28.64] ;  /* 0x000000061c968981 */ /* 0x000f24000c1e1500 */
[----:B-1----:R-:W-:-:S02]  /*2300*/  IMAD.WIDE R32, R129, 0x2, R144 ;  /* 0x0000000281207825 */ /* 0x002fc400078e0290 */
[----:B------:R-:W4:Y:S04]  /*2310*/  @!P0 LDG.E.U16 R50, [R26.64] ;  /* 0x000000061a328981 */ /* 0x000f28000c1e1500 */
[----:B------:R-:W4:Y:S04]  /*2320*/  @!P0 LDG.E.U16 R148, [R30.64] ;  /* 0x000000061e948981 */ /* 0x000f28000c1e1500 */
[----:B------:R-:W4:Y:S01]  /*2330*/  @!P0 LDG.E.U16 R152, [R32.64] ;  /* 0x0000000620988981 */ /* 0x000f22000c1e1500 */
[----:B------:R-:W-:-:S04]  /*2340*/  IADD3 R133, R133, -0x1, RZ ;  /* 0xffffffff85857810 */ /* 0x000fc80007ffe0ff */
[----:B------:R-:W-:Y:S01]  /*2350*/  ISETP.NE.U32.AND P0, PT, R133, RZ, PT ;  /* 0x000000ff8500720c */ /* 0x000fe20003f05070 */
[----:B------:R-:W-:Y:S01]  /*2360*/  UIADD3 UR4, UR4, -0x20, URZ ;  /* 0xffffffe004047890 */ /* 0x000fe2000fffe03f */
[----:B------:R-:W-:-:S04]  /*2370*/  IMAD.WIDE R144, R127, 0x2, R144 ;  /* 0x000000027f907825 */ /* 0x000fc800078e0290 */
[----:B------:R-:W-:-:S04]  /*2380*/  IMAD.WIDE R142, R127, 0x2, R142 ;  /* 0x000000027f8e7825 */ /* 0x000fc800078e028e */
[----:B------:R-:W-:-:S04]  /*2390*/  IMAD.WIDE R140, R127, 0x2, R140 ;  /* 0x000000027f8c7825 */ /* 0x000fc800078e028c */
[----:B------:R-:W-:-:S04]  /*23a0*/  IMAD.WIDE R138, R127, 0x2, R138 ;  /* 0x000000027f8a7825 */ /* 0x000fc800078e028a */
[----:B------:R-:W-:-:S04]  /*23b0*/  IMAD.WIDE R136, R127, 0x2, R136 ;  /* 0x000000027f887825 */ /* 0x000fc800078e0288 */
[----:B------:R-:W-:-:S04]  /*23c0*/  IMAD.WIDE R134, R127, 0x2, R134 ;  /* 0x000000027f867825 */ /* 0x000fc800078e0286 */
[C---:B------:R-:W-:Y:S01]  /*23d0*/  IMAD.WIDE R104, R127.reuse, 0x2, R104 ;  /* 0x000000027f687825 */ /* 0x040fe200078e0268 */
[----:B--2---:R-:W-:Y:S04]  /*23e0*/  STS.U16 [R82], R37 ;  /* 0x0000002552007388 */ /* 0x004fe80000000400 */
[----:B---3--:R-:W-:Y:S04]  /*23f0*/  STS.U16 [R82+0x400], R39 ;  /* 0x0004002752007388 */ /* 0x008fe80000000400 */
[----:B-----5:R-:W-:Y:S04]  /*2400*/  STS.U16 [R82+0x800], R35 ;  /* 0x0008002352007388 */ /* 0x020fe80000000400 */
[----:B------:R-:W-:Y:S04]  /*2410*/  STS.U16 [R82+0xc00], R46 ;  /* 0x000c002e52007388 */ /* 0x000fe80000000400 */
        /* <DEDUP_REMOVED lines=12> */
[----:B----4-:R-:W-:Y:S04]  /*24e0*/  STS.U16 [R82+0x1000], R153 ;  /* 0x0010009952007388 */ /* 0x010fe80000000400 */
        /* <DEDUP_REMOVED lines=15> */
[----:B------:R-:W-:Y:S06]  /*25e0*/  BAR.SYNC.DEFER_BLOCKING 0x0 ;  /* 0x0000000000007b1d */ /* 0x000fec0000010000 */
[----:B------:R-:W-:Y:S04]  /*25f0*/  LDSM.16.MT88.4 R84, [R83] ;  /* 0x000000005354783b */ /* 0x000fe80000004200 */
[----:B------:R-:W0:Y:S04]  /*2600*/  LDSM.16.M88.4 R44, [R88+0x1000] ;  /* 0x00100000582c783b */ /* 0x000e280000000200 */
[----:B------:R-:W1:Y:S04]  /*2610*/  LDSM.16.M88.4 R40, [R88+0x1400] ;  /* 0x001400005828783b */ /* 0x000e680000000200 */
[----:B------:R-:W2:Y:S04]  /*2620*/  LDSM.16.M88.4 R36, [R88+0x1800] ;  /* 0x001800005824783b */ /* 0x000ea80000000200 */
[----:B------:R-:W3:Y:S04]  /*2630*/  LDSM.16.M88.4 R32, [R88+0x1c00] ;  /* 0x001c00005820783b */ /* 0x000ee80000000200 */
[----:B------:R-:W4:Y:S04]  /*2640*/  LDSM.16.MT88.4 R28, [R132] ;  /* 0x00000000841c783b */ /* 0x000f280000004200 */
[----:B------:R-:W5:Y:S04]  /*2650*/  LDSM.16.MT88.4 R24, [R83+0x800] ;  /* 0x000800005318783b */ /* 0x000f680000004200 */
[----:B------:R-:W3:Y:S01]  /*2660*/  LDSM.16.MT88.4 R48, [R132+0x800] ;  /* 0x000800008430783b */ /* 0x000ee20000004200 */
[C---:B0-----:R-:W-:Y:S08]  /*2670*/  HMMA.16816.F32.BF16 R76, R84.reuse, R44, R76 ;  /* 0x0000002c544c723c */ /* 0x041ff0000004184c */
[C---:B-1----:R-:W-:Y:S08]  /*2680*/  HMMA.16816.F32.BF16 R72, R84.reuse, R40, R72 ;  /* 0x000000285448723c */ /* 0x042ff00000041848 */
[C---:B--2---:R-:W-:Y:S08]  /*2690*/  HMMA.16816.F32.BF16 R68, R84.reuse, R36, R68 ;  /* 0x000000245444723c */ /* 0x044ff00000041844 */
[----:B---3--:R-:W-:Y:S08]  /*26a0*/  HMMA.16816.F32.BF16 R64, R84, R32, R64 ;  /* 0x000000205440723c */ /* 0x008ff00000041840 */
[C---:B----4-:R-:W-:Y:S08]  /*26b0*/  HMMA.16816.F32.BF16 R60, R28.reuse, R44, R60 ;  /* 0x0000002c1c3c723c */ /* 0x050ff0000004183c */
[C---:B------:R-:W-:Y:S08]  /*26c0*/  HMMA.16816.F32.BF16 R56, R28.reuse, R40, R56 ;  /* 0x000000281c38723c */ /* 0x040ff00000041838 */
[C---:B------:R-:W-:Y:S08]  /*26d0*/  HMMA.16816.F32.BF16 R52, R28.reuse, R36, R52 ;  /* 0x000000241c34723c */ /* 0x040ff00000041834 */
[----:B------:R-:W-:Y:S01]  /*26e0*/  HMMA.16816.F32.BF16 R20, R28, R32, R20 ;  /* 0x000000201c14723c */ /* 0x000fe20000041814 */
[----:B------:R-:W-:-:S04]  /*26f0*/  IMAD.WIDE R106, R127, 0x2, R106 ;  /* 0x000000027f6a7825 */ /* 0x000fc800078e026a */
[----:B------:R-:W-:-:S03]  /*2700*/  IMAD.WIDE R108, R127, 0x2, R108 ;  /* 0x000000027f6c7825 */ /* 0x000fc600078e026c */
[----:B-----5:R-:W-:Y:S01]  /*2710*/  HMMA.16816.F32.BF16 R76, R24, R46, R76 ;  /* 0x0000002e184c723c */ /* 0x020fe2000004184c */
[----:B------:R-:W-:-:S04]  /*2720*/  IMAD.WIDE R94, R127, 0x2, R94 ;  /* 0x000000027f5e7825 */ /* 0x000fc800078e025e */
[----:B------:R-:W-:-:S03]  /*2730*/  IMAD.WIDE R96, R127, 0x2, R96 ;  /* 0x000000027f607825 */ /* 0x000fc600078e0260 */
[----:B------:R-:W-:Y:S01]  /*2740*/  HMMA.16816.F32.BF16 R72, R24, R42, R72 ;  /* 0x0000002a1848723c */ /* 0x000fe20000041848 */
        /* <DEDUP_REMOVED lines=8> */
[C---:B------:R-:W-:Y:S08]  /*27d0*/  HMMA.16816.F32.BF16 R60, R48.reuse, R46, R60 ;  /* 0x0000002e303c723c */ /* 0x040ff0000004183c */
[C---:B------:R-:W-:Y:S08]  /*27e0*/  HMMA.16816.F32.BF16 R56, R48.reuse, R42, R56 ;  /* 0x0000002a3038723c */ /* 0x040ff00000041838 */
[C---:B------:R-:W-:Y:S08]  /*27f0*/  HMMA.16816.F32.BF16 R52, R48.reuse, R38, R52 ;  /* 0x000000263034723c */ /* 0x040ff00000041834 */
[----:B------:R-:W-:Y:S01]  /*2800*/  HMMA.16816.F32.BF16 R20, R48, R34, R20 ;  /* 0x000000223014723c */ /* 0x000fe20000041814 */
[----:B------:R-:W-:Y:S07]  /*2810*/  @P0 BRA `(.L_x_2) ;  /* 0xfffff40000000947 */ /* 0x000fee000383ffff */
[----:B------:R-:W-:-:S08]  /*2820*/  NOP ;  /* 0x0000000000007918 */ /* 0x000fd00000000000 */
[----:B------:R-:W-:Y:S02]  /*2830*/  F2FP.BF16.PACK_AB R4, R59, R63 ;  /* 0x0000003f3b04723e */ /* 0x000fe400000010ff */
[----:B------:R-:W-:-:S02]  /*2840*/  F2FP.BF16.PACK_AB R6, R75, R79 ;  /* 0x0000004f4b06723e */ /* 0x000fc400000010ff */
[----:B------:R-:W-:Y:S02]  /*2850*/  F2FP.BF16.PACK_AB R8, R57, R61 ;  /* 0x0000003d3908723e */ /* 0x000fe400000010ff */
[----:B------:R-:W-:Y:S02]  /*2860*/  F2FP.BF16.PACK_AB R10, R73, R77 ;  /* 0x0000004d490a723e */ /* 0x000fe400000010ff */
[----:B------:R-:W-:Y:S02]  /*2870*/  F2FP.BF16.PACK_AB R5, R23, R55 ;  /* 0x000000371705723e */ /* 0x000fe400000010ff */
[----:B------:R-:W-:Y:S02]  /*2880*/  F2FP.BF16.PACK_AB R59, R22, R54 ;  /* 0x00000036163b723e */ /* 0x000fe400000010ff */
        /* <DEDUP_REMOVED lines=10> */
.L_x_1:
[----:B------:R-:W-:Y:S01]  /*2930*/  SHF.R.S32.HI R12, RZ, 0x4, R0 ;  /* 0x00000004ff0c7819 */ /* 0x000fe20000011400 */
[C---:B------:R-:W-:Y:S01]  /*2940*/  IMAD.SHL.U32 R13, R0.reuse, 0x20, RZ ;  /* 0x00000020000d7824 */ /* 0x040fe200078e00ff */
[----:B------:R-:W-:Y:S01]  /*2950*/  BAR.SYNC.DEFER_BLOCKING 0x0 ;  /* 0x0000000000007b1d */ /* 0x000fe20000010000 */
[----:B------:R-:W-:Y:S02]  /*2960*/  LOP3.LUT R14, R0, 0xc, RZ, 0xc0, !PT ;  /* 0x0000000c000e7812 */ /* 0x000fe400078ec0ff */
[----:B------:R-:W-:Y:S02]  /*2970*/  SGXT R12, R12, 0x1 ;  /* 0x000000010c0c781a */ /* 0x000fe40000000200 */
[----:B------:R-:W-:Y:S02]  /*2980*/  LOP3.LUT R0, R13, 0x400, RZ, 0xc0, !PT ;  /* 0x000004000d007812 */ /* 0x000fe400078ec0ff */
[----:B------:R-:W-:-:S02]  /*2990*/  LOP3.LUT R12, R12, 0x808, RZ, 0xc0, !PT ;  /* 0x000008080c0c7812 */ /* 0x000fc400078ec0ff */
[----:B------:R-:W-:Y:S01]  /*29a0*/  LOP3.LUT R15, R13, 0x60, RZ, 0xc0, !PT ;  /* 0x000000600d0f7812 */ /* 0x000fe200078ec0ff */
[----:B------:R-:W-:Y:S01]  /*29b0*/  IMAD R0, R3, 0x2, R0 ;  /* 0x0000000203007824 */ /* 0x000fe200078e0200 */
[----:B------:R-:W-:Y:S02]  /*29c0*/  LOP3.LUT R3, R12, 0x78, R81, 0x78, !PT ;  /* 0x000000780c037812 */ /* 0x000fe400078e7851 */
[----:B------:R-:W-:Y:S01]  /*29d0*/  LOP3.LUT R81, R81, 0x380, RZ, 0xc0, !PT ;  /* 0x0000038051517812 */ /* 0x000fe200078ec0ff */
[----:B------:R-:W-:Y:S01]  /*29e0*/  IMAD R15, R14, 0x200, R15 ;  /* 0x000002000e0f7824 */ /* 0x000fe200078e020f */
[----:B------:R-:W-:Y:S01]  /*29f0*/  ISETP.GE.AND P0, PT, R80, c[0x0][0x178], PT ;  /* 0x00005e0050007a0c */ /* 0x000fe20003f06270 */
[----:B------:R-:W-:Y:S01]  /*2a00*/  IMAD.IADD R12, R0, 0x1, R3 ;  /* 0x00000001000c7824 */ /* 0x000fe200078e0203 */
[C---:B------:R-:W-:Y:S01]  /*2a10*/  LOP3.LUT R3, R19.reuse, 0x3c, R2, 0xfe, !PT ;  /* 0x0000003c13037812 */ /* 0x040fe200078efe02 */
[----:B------:R-:W-:Y:S01]  /*2a20*/  IMAD R14, R14, 0x2, R15 ;  /* 0x000000020e0e7824 */ /* 0x000fe200078e020f */
[----:B------:R-:W-:Y:S01]  /*2a30*/  LOP3.LUT R0, R19, R2, RZ, 0xfc, !PT ;  /* 0x0000000213007212 */ /* 0x000fe200078efcff */
[----:B------:R-:W-:Y:S01]  /*2a40*/  IMAD R80, R80, c[0x0][0x194], RZ ;  /* 0x0000650050507a24 */ /* 0x000fe200078e02ff */
[----:B------:R-:W-:Y:S01]  /*2a50*/  LOP3.LUT R13, R12, 0x10, RZ, 0x3c, !PT ;  /* 0x000000100c0d7812 */ /* 0x000fe200078e3cff */
[----:B------:R-:W-:Y:S01]  /*2a60*/  IMAD.IADD R81, R81, 0x1, R14 ;  /* 0x0000000151517824 */ /* 0x000fe200078e020e */
[C-C-:B------:R-:W-:Y:S01]  /*2a70*/  LOP3.LUT R28, R19.reuse, 0x3a, R2.reuse, 0xfe, !PT ;  /* 0x0000003a131c7812 */ /* 0x140fe200078efe02 */
[----:B------:R-:W-:Y:S01]  /*2a80*/  STS.64 [R12], R72 ;  /* 0x000000480c007388 */ /* 0x000fe20000000a00 */
[----:B------:R-:W-:-:S02]  /*2a90*/  LOP3.LUT R29, R19, 0x38, R2, 0xfe, !PT ;  /* 0x00000038131d7812 */ /* 0x000fc400078efe02 */
[C---:B------:R-:W-:Y:S01]  /*2aa0*/  LOP3.LUT R15, R81.reuse, 0x10, RZ, 0x3c, !PT ;  /* 0x00000010510f7812 */ /* 0x040fe200078e3cff */
[----:B------:R0:W-:Y:S01]  /*2ab0*/  STS.64 [R12+0x200], R10 ;  /* 0x0002000a0c007388 */ /* 0x0001e20000000a00 */
[----:B------:R-:W-:Y:S02]  /*2ac0*/  LOP3.LUT R17, R81, 0x18, RZ, 0x3c, !PT ;  /* 0x0000001851117812 */ /* 0x000fe400078e3cff */
[C-C-:B------:R-:W-:Y:S01]  /*2ad0*/  LOP3.LUT R30, R19.reuse, 0x36, R2.reuse, 0xfe, !PT ;  /* 0x00000036131e7812 */ /* 0x140fe200078efe02 */
[----:B------:R-:W-:Y:S01]  /*2ae0*/  STS.64 [R12+0x100], R56 ;  /* 0x000100380c007388 */ /* 0x000fe20000000a00 */
[C-C-:B------:R-:W-:Y:S02]  /*2af0*/  LOP3.LUT R31, R19.reuse, 0x34, R2.reuse, 0xfe, !PT ;  /* 0x00000034131f7812 */ /* 0x140fe400078efe02 */
[C-C-:B------:R-:W-:Y:S01]  /*2b00*/  LOP3.LUT R32, R19.reuse, 0x32, R2.reuse, 0xfe, !PT ;  /* 0x0000003213207812 */ /* 0x140fe200078efe02 */
[----:B------:R-:W-:Y:S01]  /*2b10*/  STS.64 [R12+0x300], R8 ;  /* 0x000300080c007388 */ /* 0x000fe20000000a00 */
[----:B------:R-:W-:-:S02]  /*2b20*/  LOP3.LUT R33, R19, 0x30, R2, 0xfe, !PT ;  /* 0x0000003013217812 */ /* 0x000fc400078efe02 */
[--C-:B------:R-:W-:Y:S01]  /*2b30*/  LOP3.LUT R34, R19, 0x2e, R2.reuse, 0xfe, !PT ;  /* 0x0000002e13227812 */ /* 0x100fe200078efe02 */
[----:B------:R-:W-:Y:S01]  /*2b40*/  STS.64 [R13+0x1000], R74 ;  /* 0x0010004a0d007388 */ /* 0x000fe20000000a00 */
[----:B0-----:R-:W-:Y:S02]  /*2b50*/  LOP3.LUT R10, R81, 0x8, RZ, 0x3c, !PT ;  /* 0x00000008510a7812 */ /* 0x001fe400078e3cff */
[C-C-:B------:R-:W-:Y:S01]  /*2b60*/  LOP3.LUT R48, R19.reuse, 0x2c, R2.reuse, 0xfe, !PT ;  /* 0x0000002c13307812 */ /* 0x140fe200078efe02 */
[----:B------:R-:W-:Y:S01]  /*2b70*/  STS.64 [R13+0x1200], R6 ;  /* 0x001200060d007388 */ /* 0x000fe20000000a00 */
[C-C-:B------:R-:W-:Y:S02]  /*2b80*/  LOP3.LUT R50, R19.reuse, 0x2a, R2.reuse, 0xfe, !PT ;  /* 0x0000002a13327812 */ /* 0x140fe400078efe02 */
[C-C-:B------:R-:W-:Y:S01]  /*2b90*/  LOP3.LUT R51, R19.reuse, 0x28, R2.reuse, 0xfe, !PT ;  /* 0x0000002813337812 */ /* 0x140fe200078efe02 */
[----:B------:R-:W-:Y:S01]  /*2ba0*/  STS.64 [R13+0x1100], R58 ;  /* 0x0011003a0d007388 */ /* 0x000fe20000000a00 */
[----:B------:R-:W-:-:S02]  /*2bb0*/  LOP3.LUT R52, R19, 0x26, R2, 0xfe, !PT ;  /* 0x0000002613347812 */ /* 0x000fc400078efe02 */
[C-C-:B------:R-:W-:Y:S01]  /*2bc0*/  LOP3.LUT R53, R19.reuse, 0x24, R2.reuse, 0xfe, !PT ;  /* 0x0000002413357812 */ /* 0x140fe200078efe02 */
[----:B------:R-:W-:Y:S01]  /*2bd0*/  STS.64 [R13+0x1300], R4 ;  /* 0x001300040d007388 */ /* 0x000fe20000000a00 */
[C-C-:B------:R-:W-:Y:S02]  /*2be0*/  LOP3.LUT R54, R19.reuse, 0x22, R2.reuse, 0xfe, !PT ;  /* 0x0000002213367812 */ /* 0x140fe400078efe02 */
[C-C-:B------:R-:W-:Y:S01]  /*2bf0*/  LOP3.LUT R55, R19.reuse, 0x20, R2.reuse, 0xfe, !PT ;  /* 0x0000002013377812 */ /* 0x140fe200078efe02 */
[----:B------:R-:W-:Y:S01]  /*2c00*/  BAR.SYNC.DEFER_BLOCKING 0x0 ;  /* 0x0000000000007b1d */ /* 0x000fe20000010000 */
[C-C-:B------:R-:W-:Y:S02]  /*2c10*/  LOP3.LUT R46, R19.reuse, 0x3e, R2.reuse, 0xfe, !PT ;  /* 0x0000003e132e7812 */ /* 0x140fe400078efe02 */
[C-C-:B------:R-:W-:Y:S02]  /*2c20*/  LOP3.LUT R35, R19.reuse, 0x1e, R2.reuse, 0xfe, !PT ;  /* 0x0000001e13237812 */ /* 0x140fe400078efe02 */
[----:B------:R-:W-:-:S02]  /*2c30*/  LOP3.LUT R36, R19, 0x1c, R2, 0xfe, !PT ;  /* 0x0000001c13247812 */ /* 0x000fc400078efe02 */
[C-C-:B------:R-:W-:Y:S02]  /*2c40*/  LOP3.LUT R37, R19.reuse, 0x1a, R2.reuse, 0xfe, !PT ;  /* 0x0000001a13257812 */ /* 0x140fe400078efe02 */
[C-C-:B------:R-:W-:Y:S02]  /*2c50*/  LOP3.LUT R38, R19.reuse, 0x18, R2.reuse, 0xfe, !PT ;  /* 0x0000001813267812 */ /* 0x140fe400078efe02 */
[C-C-:B------:R-:W-:Y:S02]  /*2c60*/  LOP3.LUT R39, R19.reuse, 0x16, R2.reuse, 0xfe, !PT ;  /* 0x0000001613277812 */ /* 0x140fe400078efe02 */
[C-C-:B------:R-:W-:Y:S02]  /*2c70*/  LOP3.LUT R40, R19.reuse, 0x14, R2.reuse, 0xfe, !PT ;  /* 0x0000001413287812 */ /* 0x140fe400078efe02 */
[C-C-:B------:R-:W-:Y:S02]  /*2c80*/  LOP3.LUT R41, R19.reuse, 0x12, R2.reuse, 0xfe, !PT ;  /* 0x0000001213297812 */ /* 0x140fe400078efe02 */
[----:B------:R-:W-:-:S02]  /*2c90*/  LOP3.LUT R42, R19, 0x10, R2, 0xfe, !PT ;  /* 0x00000010132a7812 */ /* 0x000fc400078efe02 */
[C-C-:B------:R-:W-:Y:S02]  /*2ca0*/  LOP3.LUT R43, R19.reuse, 0xe, R2.reuse, 0xfe, !PT ;  /* 0x0000000e132b7812 */ /* 0x140fe400078efe02 */
[C-C-:B------:R-:W-:Y:S02]  /*2cb0*/  LOP3.LUT R27, R19.reuse, 0xc, R2.reuse, 0xfe, !PT ;  /* 0x0000000c131b7812 */ /* 0x140fe400078efe02 */
[C-C-:B------:R-:W-:Y:S01]  /*2cc0*/  LOP3.LUT R26, R19.reuse, 0xa, R2.reuse, 0xfe, !PT ;  /* 0x0000000a131a7812 */ /* 0x140fe200078efe02 */
[----:B------:R-:W0:Y:S01]  /*2cd0*/  LDS.64 R12, [R81] ;  /* 0x00000000510c7984 */ /* 0x000e220000000a00 */
[C-C-:B------:R-:W-:Y:S02]  /*2ce0*/  LOP3.LUT R25, R19.reuse, 0x8, R2.reuse, 0xfe, !PT ;  /* 0x0000000813197812 */ /* 0x140fe400078efe02 */
[C-C-:B------:R-:W-:Y:S01]  /*2cf0*/  LOP3.LUT R23, R19.reuse, 0x6, R2.reuse, 0xfe, !PT ;  /* 0x0000000613177812 */ /* 0x140fe200078efe02 */
[----:B------:R-:W1:Y:S01]  /*2d00*/  LDS.64 R8, [R10] ;  /* 0x000000000a087984 */ /* 0x000e620000000a00 */
[----:B------:R-:W-:-:S02]  /*2d10*/  LOP3.LUT R14, R19, 0x4, R2, 0xfe, !PT ;  /* 0x00000004130e7812 */ /* 0x000fc400078efe02 */
[----:B------:R-:W-:Y:S01]  /*2d20*/  LOP3.LUT R19, R19, 0x2, R2, 0xfe, !PT ;  /* 0x0000000213137812 */ /* 0x000fe200078efe02 */
[----:B------:R-:W2:Y:S01]  /*2d30*/  LDS.64 R6, [R15] ;  /* 0x000000000f067984 */ /* 0x000ea20000000a00 */
[----:B------:R-:W-:Y:S01]  /*2d40*/  ISETP.LT.AND P1, PT, R3, c[0x0][0x17c], !P0 ;  /* 0x00005f0003007a0c */ /* 0x000fe20004721270 */
[----:B------:R-:W-:Y:S01]  /*2d50*/  IMAD R44, R14, c[0x0][0x198], RZ ;  /* 0x000066000e2c7a24 */ /* 0x000fe200078e02ff */
[----:B------:R-:W-:Y:S01]  /*2d60*/  LEA R47, P4, R80, c[0x0][0x170], 0x1 ;  /* 0x00005c00502f7a11 */ /* 0x000fe200078808ff */
[----:B------:R-:W3:Y:S01]  /*2d70*/  LDS.64 R4, [R17] ;  /* 0x0000000011047984 */ /* 0x000ee20000000a00 */
[----:B------:R-:W-:Y:S01]  /*2d80*/  IMAD R16, R19, c[0x0][0x198], RZ ;  /* 0x0000660013107a24 */ /* 0x000fe200078e02ff */
[C---:B------:R-:W-:Y:S01]  /*2d90*/  ISETP.LT.AND P2, PT, R0.reuse, c[0x0][0x17c], !P0 ;  /* 0x00005f0000007a0c */ /* 0x040fe20004741270 */
[----:B------:R-:W-:Y:S01]  /*2da0*/  IMAD R0, R0, c[0x0][0x198], RZ ;  /* 0x0000660000007a24 */ /* 0x000fe200078e02ff */
[----:B------:R-:W4:Y:S01]  /*2db0*/  LDS.64 R2, [R81+0x400] ;  /* 0x0004000051027984 */ /* 0x000f220000000a00 */
[----:B------:R-:W-:Y:S01]  /*2dc0*/  LEA.HI.X.SX32 R49, R80, c[0x0][0x174], 0x1, P4 ;  /* 0x00005d0050317a11 */ /* 0x000fe200020f0eff */
[----:B------:R-:W-:Y:S01]  /*2dd0*/  IMAD R45, R23, c[0x0][0x198], RZ ;  /* 0x00006600172d7a24 */ /* 0x000fe200078e02ff */
[----:B------:R-:W-:Y:S01]  /*2de0*/  LEA R20, P4, R16, R47, 0x1 ;  /* 0x0000002f10147211 */ /* 0x000fe200078808ff */
[----:B------:R-:W5:Y:S01]  /*2df0*/  LDS.64 R10, [R10+0x400] ;  /* 0x000400000a0a7984 */ /* 0x000f620000000a00 */
[----:B------:R-:W-:-:S02]  /*2e00*/  ISETP.LT.AND P3, PT, R14, c[0x0][0x17c], !P0 ;  /* 0x00005f000e007a0c */ /* 0x000fc40004761270 */
[----:B------:R-:W-:Y:S01]  /*2e10*/  LEA.HI.X.SX32 R21, R16, R49, 0x1, P4 ;  /* 0x0000003110157211 */ /* 0x000fe200020f0eff */
[----:B------:R-:W5:Y:S01]  /*2e20*/  LDS.64 R14, [R15+0x400] ;  /* 0x000400000f0e7984 */ /* 0x000f620000000a00 */
[----:B------:R-:W-:Y:S02]  /*2e30*/  ISETP.LT.AND P5, PT, R19, c[0x0][0x17c], !P0 ;  /* 0x00005f0013007a0c */ /* 0x000fe400047a1270 */
[CC--:B------:R-:W-:Y:S01]  /*2e40*/  LEA R18, P6, R0.reuse, R47.reuse, 0x1 ;  /* 0x0000002f00127211 */ /* 0x0c0fe200078c08ff */
[----:B------:R-:W5:Y:S01]  /*2e50*/  LDS.64 R16, [R17+0x400] ;  /* 0x0004000011107984 */ /* 0x000f620000000a00 */
[----:B------:R-:W-:Y:S02]  /*2e60*/  LEA R24, P4, R45, R47, 0x1 ;  /* 0x0000002f2d187211 */ /* 0x000fe400078808ff */
[----:B------:R-:W-:Y:S02]  /*2e70*/  LEA.HI.X.SX32 R19, R0, R49, 0x1, P6 ;  /* 0x0000003100137211 */ /* 0x000fe400030f0eff */
[----:B------:R-:W-:-:S03]  /*2e80*/  LEA R22, P6, R44, R47, 0x1 ;  /* 0x0000002f2c167211 */ /* 0x000fc600078c08ff */
[----:B0-----:R0:W-:Y:S01]  /*2e90*/  @P2 STG.E.U16 [R18.64], R12 ;  /* 0x0000000c12002986 */ /* 0x0011e2000c101506 */
[----:B------:R-:W-:Y:S02]  /*2ea0*/  ISETP.LT.AND P2, PT, R23, c[0x0][0x17c], !P0 ;  /* 0x00005f0017007a0c */ /* 0x000fe40004741270 */
[-C--:B------:R-:W-:Y:S01]  /*2eb0*/  LEA.HI.X.SX32 R23, R44, R49.reuse, 0x1, P6 ;  /* 0x000000312c177211 */ /* 0x080fe200030f0eff */
[----:B-1----:R1:W-:Y:S01]  /*2ec0*/  @P5 STG.E.U16 [R20.64], R8 ;  /* 0x0000000814005986 */ /* 0x0023e2000c101506 */
[C---:B------:R-:W-:Y:S01]  /*2ed0*/  IMAD R44, R25.reuse, c[0x0][0x198], RZ ;  /* 0x00006600192c7a24 */ /* 0x040fe200078e02ff */
[----:B------:R-:W-:Y:S02]  /*2ee0*/  ISETP.LT.AND P5, PT, R25, c[0x0][0x17c], !P0 ;  /* 0x00005f0019007a0c */ /* 0x000fe400047a1270 */
[----:B------:R-:W-:Y:S01]  /*2ef0*/  LEA.HI.X.SX32 R25, R45, R49, 0x1, P4 ;  /* 0x000000312d197211 */ /* 0x000fe200020f0eff */
[C---:B------:R-:W-:Y:S01]  /*2f00*/  IMAD R45, R26.reuse, c[0x0][0x198], RZ ;  /* 0x000066001a2d7a24 */ /* 0x040fe200078e02ff */
[----:B--2---:R-:W-:Y:S01]  /*2f10*/  @P3 STG.E.U16 [R22.64], R6 ;  /* 0x0000000616003986 */ /* 0x004fe2000c101506 */
[----:B------:R-:W-:-:S02]  /*2f20*/  ISETP.LT.AND P3, PT, R26, c[0x0][0x17c], !P0 ;  /* 0x00005f001a007a0c */ /* 0x000fc40004761270 */
[C---:B0-----:R-:W-:Y:S01]  /*2f30*/  LEA R18, P4, R44.reuse, R47, 0x1 ;  /* 0x0000002f2c127211 */ /* 0x041fe200078808ff */
[----:B---3--:R0:W-:Y:S01]  /*2f40*/  @P2 STG.E.U16 [R24.64], R4 ;  /* 0x0000000418002986 */ /* 0x0081e2000c101506 */
[C---:B------:R-:W-:Y:S01]  /*2f50*/  ISETP.LT.AND P2, PT, R27.reuse, c[0x0][0x17c], !P0 ;  /* 0x00005f001b007a0c */ /* 0x040fe20004741270 */
[----:B-1----:R-:W-:Y:S01]  /*2f60*/  IMAD R21, R27, c[0x0][0x198], RZ ;  /* 0x000066001b157a24 */ /* 0x002fe200078e02ff */
[----:B------:R-:W-:Y:S02]  /*2f70*/  LEA.HI.X.SX32 R19, R44, R49, 0x1, P4 ;  /* 0x000000312c137211 */ /* 0x000fe400020f0eff */
[C---:B------:R-:W-:Y:S01]  /*2f80*/  ISETP.LT.AND P4, PT, R43.reuse, c[0x0][0x17c], !P0 ;  /* 0x00005f002b007a0c */ /* 0x040fe20004781270 */
[----:B------:R-:W-:Y:S01]  /*2f90*/  IMAD R43, R43, c[0x0][0x198], RZ ;  /* 0x000066002b2b7a24 */ /* 0x000fe200078e02ff */
[-C--:B------:R-:W-:Y:S01]  /*2fa0*/  LEA R26, P6, R45, R47.reuse, 0x1 ;  /* 0x0000002f2d1a7211 */ /* 0x080fe200078c08ff */
[----:B----4-:R-:W-:Y:S01]  /*2fb0*/  @P5 STG.E.U16 [R18.64], R2 ;  /* 0x0000000212005986 */ /* 0x010fe2000c101506 */
[----:B------:R-:W-:-:S02]  /*2fc0*/  LEA R20, P5, R21, R47, 0x1 ;  /* 0x0000002f15147211 */ /* 0x000fc400078a08ff */
[----:B------:R-:W-:Y:S01]  /*2fd0*/  LEA.HI.X.SX32 R27, R45, R49, 0x1, P6 ;  /* 0x000000312d1b7211 */ /* 0x000fe200030f0eff */
[C---:B0-----:R-:W-:Y:S01]  /*2fe0*/  IMAD R25, R42.reuse, c[0x0][0x198], RZ ;  /* 0x000066002a197a24 */ /* 0x041fe200078e02ff */
[----:B------:R-:W-:Y:S02]  /*2ff0*/  LEA R22, P6, R43, R47, 0x1 ;  /* 0x0000002f2b167211 */ /* 0x000fe400078c08ff */
[-C--:B------:R-:W-:Y:S01]  /*3000*/  LEA.HI.X.SX32 R21, R21, R49.reuse, 0x1, P5 ;  /* 0x0000003115157211 */ /* 0x080fe200028f0eff */
[----:B-----5:R0:W-:Y:S01]  /*3010*/  @P3 STG.E.U16 [R26.64], R10 ;  /* 0x0000000a1a003986 */ /* 0x0201e2000c101506 */
[----:B------:R-:W-:Y:S02]  /*3020*/  LEA.HI.X.SX32 R23, R43, R49, 0x1, P6 ;  /* 0x000000312b177211 */ /* 0x000fe400030f0eff */
[----:B------:R-:W-:Y:S01]  /*3030*/  ISETP.LT.AND P5, PT, R42, c[0x0][0x17c], !P0 ;  /* 0x00005f002a007a0c */ /* 0x000fe200047a1270 */
[----:B------:R1:W-:Y:S01]  /*3040*/  @P2 STG.E.U16 [R20.64], R14 ;  /* 0x0000000e14002986 */ /* 0x0003e2000c101506 */
[----:B------:R-:W-:-:S02]  /*3050*/  LEA R24, P2, R25, R47, 0x1 ;  /* 0x0000002f19187211 */ /* 0x000fc400078408ff */
[----:B------:R-:W-:Y:S01]  /*3060*/  PRMT R12, R12, 0x7632, R12 ;  /* 0x000076320c0c7816 */ /* 0x000fe2000000000c */
[----:B------:R2:W-:Y:S01]  /*3070*/  @P4 STG.E.U16 [R22.64], R16 ;  /* 0x0000001016004986 */ /* 0x0005e2000c101506 */
[C---:B------:R-:W-:Y:S01]  /*3080*/  ISETP.LT.AND P4, PT, R41.reuse, c[0x0][0x17c], !P0 ;  /* 0x00005f0029007a0c */ /* 0x040fe20004781270 */
[----:B------:R-:W-:Y:S01]  /*3090*/  IMAD R41, R41, c[0x0][0x198], RZ ;  /* 0x0000660029297a24 */ /* 0x000fe200078e02ff */
[----:B------:R-:W-:Y:S01]  /*30a0*/  LEA.HI.X.SX32 R25, R25, R49, 0x1, P2 ;  /* 0x0000003119197211 */ /* 0x000fe200010f0eff */
[----:B0-----:R-:W-:Y:S01]  /*30b0*/  IMAD.MOV.U32 R27, RZ, RZ, c[0x0][0x198] ;  /* 0x00006600ff1b7624 */ /* 0x001fe200078e00ff */
[C---:B------:R-:W-:Y:S01]  /*30c0*/  ISETP.LT.AND P2, PT, R40.reuse, c[0x0][0x17c], !P0 ;  /* 0x00005f0028007a0c */ /* 0x040fe20004741270 */
[----:B------:R-:W-:Y:S01]  /*30d0*/  IMAD R40, R40, c[0x0][0x198], RZ ;  /* 0x0000660028287a24 */ /* 0x000fe200078e02ff */
[-C--:B------:R-:W-:Y:S01]  /*30e0*/  LEA R18, P6, R41, R47.reuse, 0x1 ;  /* 0x0000002f29127211 */ /* 0x080fe200078c08ff */
[----:B------:R0:W-:Y:S01]  /*30f0*/  @P5 STG.E.U16 [R24.64], R12 ;  /* 0x0000000c18005986 */ /* 0x0001e2000c101506 */
[----:B------:R-:W-:Y:S01]  /*3100*/  PRMT R8, R8, 0x7632, R8 ;  /* 0x0000763208087816 */ /* 0x000fe20000000008 */
[----:B------:R-:W-:Y:S01]  /*3110*/  IMAD R0, R27, 0x20, R0 ;  /* 0x000000201b007824 */ /* 0x000fe200078e0200 */
[----:B-1----:R-:W-:-:S02]  /*3120*/  LEA R20, P5, R40, R47, 0x1 ;  /* 0x0000002f28147211 */ /* 0x002fc400078a08ff */
[-C--:B------:R-:W-:Y:S02]  /*3130*/  LEA.HI.X.SX32 R19, R41, R49.reuse, 0x1, P6 ;  /* 0x0000003129137211 */ /* 0x080fe400030f0eff */
[C---:B------:R-:W-:Y:S01]  /*3140*/  ISETP.LT.AND P6, PT, R39.reuse, c[0x0][0x17c], !P0 ;  /* 0x00005f0027007a0c */ /* 0x040fe200047c1270 */
[----:B------:R-:W-:Y:S01]  /*3150*/  IMAD R39, R39, c[0x0][0x198], RZ ;  /* 0x0000660027277a24 */ /* 0x000fe200078e02ff */
[----:B------:R-:W-:Y:S01]  /*3160*/  LEA.HI.X.SX32 R21, R40, R49, 0x1, P5 ;  /* 0x0000003128157211 */ /* 0x000fe200028f0eff */
[----:B------:R1:W-:Y:S01]  /*3170*/  @P4 STG.E.U16 [R18.64], R8 ;  /* 0x0000000812004986 */ /* 0x0003e2000c101506 */
[----:B------:R-:W-:Y:S02]  /*3180*/  PRMT R10, R6, 0x7632, R10 ;  /* 0x00007632060a7816 */ /* 0x000fe4000000000a */
[C---:B--2---:R-:W-:Y:S02]  /*3190*/  LEA R22, P4, R39.reuse, R47, 0x1 ;  /* 0x0000002f27167211 */ /* 0x044fe400078808ff */
[----:B------:R-:W-:Y:S01]  /*31a0*/  PRMT R2, R4, 0x7632, R2 ;  /* 0x0000763204027816 */ /* 0x000fe20000000002 */
[----:B------:R2:W-:Y:S01]  /*31b0*/  @P2 STG.E.U16 [R20.64], R10 ;  /* 0x0000000a14002986 */ /* 0x0005e2000c101506 */
[C---:B------:R-:W-:Y:S01]  /*31c0*/  ISETP.LT.AND P2, PT, R38.reuse, c[0x0][0x17c], !P0 ;  /* 0x00005f0026007a0c */ /* 0x040fe20004741270 */
[----:B------:R-:W-:Y:S01]  /*31d0*/  IMAD R38, R38, c[0x0][0x198], RZ ;  /* 0x0000660026267a24 */ /* 0x000fe200078e02ff */
[----:B------:R-:W-:Y:S01]  /*31e0*/  LEA.HI.X.SX32 R23, R39, R49, 0x1, P4 ;  /* 0x0000003127177211 */ /* 0x000fe200020f0eff */
[C---:B------:R-:W-:Y:S01]  /*31f0*/  IMAD R4, R37.reuse, c[0x0][0x198], RZ ;  /* 0x0000660025047a24 */ /* 0x040fe200078e02ff */
[----:B------:R-:W-:-:S02]  /*3200*/  ISETP.LT.AND P4, PT, R37, c[0x0][0x17c], !P0 ;  /* 0x00005f0025007a0c */ /* 0x000fc40004781270 */
[-C--:B0-----:R-:W-:Y:S01]  /*3210*/  LEA R24, P5, R38, R47.reuse, 0x1 ;  /* 0x0000002f26187211 */ /* 0x081fe200078a08ff */
[----:B------:R0:W-:Y:S01]  /*3220*/  @P6 STG.E.U16 [R22.64], R2 ;  /* 0x0000000216006986 */ /* 0x0001e2000c101506 */
[----:B-1----:R-:W-:Y:S02]  /*3230*/  LEA R18, P6, R4, R47, 0x1 ;  /* 0x0000002f04127211 */ /* 0x002fe400078c08ff */
[----:B------:R-:W-:Y:S02]  /*3240*/  PRMT R12, R2, 0x7632, R12 ;  /* 0x00007632020c7816 */ /* 0x000fe4000000000c */
[-C--:B------:R-:W-:Y:S02]  /*3250*/  LEA.HI.X.SX32 R25, R38, R49.reuse, 0x1, P5 ;  /* 0x0000003126197211 */ /* 0x080fe400028f0eff */
[----:B--2---:R-:W-:Y:S02]  /*3260*/  PRMT R10, R10, 0x7632, R10 ;  /* 0x000076320a0a7816 */ /* 0x004fe4000000000a */
[----:B------:R-:W-:Y:S01]  /*3270*/  LEA.HI.X.SX32 R19, R4, R49, 0x1, P6 ;  /* 0x0000003104137211 */ /* 0x000fe200030f0eff */
[----:B------:R-:W-:Y:S01]  /*3280*/  @P2 STG.E.U16 [R24.64], R12 ;  /* 0x0000000c18002986 */ /* 0x000fe2000c101506 */
[C---:B------:R-:W-:Y:S01]  /*3290*/  ISETP.LT.AND P5, PT, R36.reuse, c[0x0][0x17c], !P0 ;  /* 0x00005f0024007a0c */ /* 0x040fe200047a1270 */
[----:B------:R-:W-:Y:S01]  /*32a0*/  IMAD R36, R36, c[0x0][0x198], RZ ;  /* 0x0000660024247a24 */ /* 0x000fe200078e02ff */
[----:B------:R-:W-:Y:S01]  /*32b0*/  PRMT R14, R14, 0x7632, R14 ;  /* 0x000076320e0e7816 */ /* 0x000fe2000000000e */
[----:B------:R1:W-:Y:S01]  /*32c0*/  @P4 STG.E.U16 [R18.64], R10 ;  /* 0x0000000a12004986 */ /* 0x0003e2000c101506 */
[C---:B------:R-:W-:Y:S01]  /*32d0*/  ISETP.LT.AND P4, PT, R35.reuse, c[0x0][0x17c], !P0 ;  /* 0x00005f0023007a0c */ /* 0x040fe20004781270 */
[----:B------:R-:W-:Y:S01]  /*32e0*/  IMAD R35, R35, c[0x0][0x198], RZ ;  /* 0x0000660023237a24 */ /* 0x000fe200078e02ff */
[----:B------:R-:W-:Y:S01]  /*32f0*/  LEA R20, P2, R36, R47, 0x1 ;  /* 0x0000002f24147211 */ /* 0x000fe200078408ff */
[----:B0-----:R-:W-:Y:S01]  /*3300*/  IMAD R2, R27, 0x2, R0 ;  /* 0x000000021b027824 */ /* 0x001fe200078e0200 */
[----:B------:R-:W-:-:S02]  /*3310*/  PRMT R16, R16, 0x7632, R16 ;  /* 0x0000763210107816 */ /* 0x000fc40000000010 */
[----:B------:R-:W-:Y:S02]  /*3320*/  LEA.HI.X.SX32 R21, R36, R49, 0x1, P2 ;  /* 0x0000003124157211 */ /* 0x000fe400010f0eff */
[----:B------:R-:W-:Y:S02]  /*3330*/  ISETP.LT.AND P2, PT, R55, c[0x0][0x17c], !P0 ;  /* 0x00005f0037007a0c */ /* 0x000fe40004741270 */
[CC--:B------:R-:W-:Y:S01]  /*3340*/  LEA R22, P6, R35.reuse, R47.reuse, 0x1 ;  /* 0x0000002f23167211 */ /* 0x0c0fe200078c08ff */
[----:B------:R0:W-:Y:S01]  /*3350*/  @P5 STG.E.U16 [R20.64], R14 ;  /* 0x0000000e14005986 */ /* 0x0001e2000c101506 */
[----:B-1----:R-:W-:Y:S02]  /*3360*/  LEA R18, P5, R0, R47, 0x1 ;  /* 0x0000002f00127211 */ /* 0x002fe400078a08ff */
[----:B------:R-:W-:Y:S02]  /*3370*/  LEA.HI.X.SX32 R23, R35, R49, 0x1, P6 ;  /* 0x0000003123177211 */ /* 0x000fe400030f0eff */
[----:B------:R-:W-:-:S02]  /*3380*/  ISETP.LT.AND P6, PT, R54, c[0x0][0x17c], !P0 ;  /* 0x00005f0036007a0c */ /* 0x000fc400047c1270 */
[----:B------:R-:W-:Y:S01]  /*3390*/  LEA.HI.X.SX32 R19, R0, R49, 0x1, P5 ;  /* 0x0000003100137211 */ /* 0x000fe200028f0eff */
[----:B------:R1:W-:Y:S01]  /*33a0*/  @P4 STG.E.U16 [R22.64], R16 ;  /* 0x0000001016004986 */ /* 0x0003e2000c101506 */
[C---:B------:R-:W-:Y:S01]  /*33b0*/  LEA R24, P5, R2.reuse, R47, 0x1 ;  /* 0x0000002f02187211 */ /* 0x040fe200078a08ff */
[----:B------:R-:W-:Y:S01]  /*33c0*/  IMAD R0, R27, 0x2, R2 ;  /* 0x000000021b007824 */ /* 0x000fe200078e0202 */
[----:B------:R-:W-:Y:S01]  /*33d0*/  ISETP.LT.AND P4, PT, R53, c[0x0][0x17c], !P0 ;  /* 0x00005f0035007a0c */ /* 0x000fe20004781270 */
[----:B------:R2:W-:Y:S01]  /*33e0*/  @P2 STG.E.U16 [R18.64], R13 ;  /* 0x0000000d12002986 */ /* 0x0005e2000c101506 */
[----:B------:R-:W-:Y:S01]  /*33f0*/  LEA.HI.X.SX32 R25, R2, R49, 0x1, P5 ;  /* 0x0000003102197211 */ /* 0x000fe200028f0eff */
[C---:B------:R-:W-:Y:S01]  /*3400*/  IMAD R2, R27.reuse, 0x2, R0 ;  /* 0x000000021b027824 */ /* 0x040fe200078e0200 */
[----:B0-----:R-:W-:Y:S02]  /*3410*/  LEA R20, P2, R0, R47, 0x1 ;  /* 0x0000002f00147211 */ /* 0x001fe400078408ff */
[----:B------:R-:W-:Y:S01]  /*3420*/  ISETP.LT.AND P5, PT, R52, c[0x0][0x17c], !P0 ;  /* 0x00005f0034007a0c */ /* 0x000fe200047a1270 */
[----:B------:R0:W-:Y:S01]  /*3430*/  @P6 STG.E.U16 [R24.64], R9 ;  /* 0x0000000918006986 */ /* 0x0001e2000c101506 */
[----:B------:R-:W-:Y:S01]  /*3440*/  LEA.HI.X.SX32 R21, R0, R49, 0x1, P2 ;  /* 0x0000003100157211 */ /* 0x000fe200010f0eff */
[----:B------:R-:W-:Y:S01]  /*3450*/  IMAD R0, R27, 0x2, R2 ;  /* 0x000000021b007824 */ /* 0x000fe200078e0202 */
[----:B-1----:R-:W-:-:S02]  /*3460*/  LEA R22, P6, R2, R47, 0x1 ;  /* 0x0000002f02167211 */ /* 0x002fc400078c08ff */
[----:B------:R-:W-:Y:S01]  /*3470*/  ISETP.LT.AND P2, PT, R51, c[0x0][0x17c], !P0 ;  /* 0x00005f0033007a0c */ /* 0x000fe20004741270 */
[----:B------:R1:W-:Y:S01]  /*3480*/  @P4 STG.E.U16 [R20.64], R7 ;  /* 0x0000000714004986 */ /* 0x0003e2000c101506 */
[----:B------:R-:W-:Y:S01]  /*3490*/  LEA.HI.X.SX32 R23, R2, R49, 0x1, P6 ;  /* 0x0000003102177211 */ /* 0x000fe200030f0eff */
[C---:B------:R-:W-:Y:S01]  /*34a0*/  IMAD R2, R27.reuse, 0x2, R0 ;  /* 0x000000021b027824 */ /* 0x040fe200078e0200 */
[----:B--2---:R-:W-:Y:S02]  /*34b0*/  LEA R18, P4, R0, R47, 0x1 ;  /* 0x0000002f00127211 */ /* 0x004fe400078808ff */
[----:B------:R-:W-:Y:S01]  /*34c0*/  ISETP.LT.AND P6, PT, R50, c[0x0][0x17c], !P0 ;  /* 0x00005f0032007a0c */ /* 0x000fe200047c1270 */
[----:B------:R2:W-:Y:S01]  /*34d0*/  @P5 STG.E.U16 [R22.64], R5 ;  /* 0x0000000516005986 */ /* 0x0005e2000c101506 */
[----:B------:R-:W-:Y:S01]  /*34e0*/  LEA.HI.X.SX32 R19, R0, R49, 0x1, P4 ;  /* 0x0000003100137211 */ /* 0x000fe200020f0eff */
[----:B------:R-:W-:Y:S01]  /*34f0*/  IMAD R0, R27, 0x2, R2 ;  /* 0x000000021b007824 */ /* 0x000fe200078e0202 */
[----:B0-----:R-:W-:-:S02]  /*3500*/  LEA R24, P5, R2, R47, 0x1 ;  /* 0x0000002f02187211 */ /* 0x001fc400078a08ff */
[----:B------:R-:W-:Y:S01]  /*3510*/  ISETP.LT.AND P4, PT, R48, c[0x0][0x17c], !P0 ;  /* 0x00005f0030007a0c */ /* 0x000fe20004781270 */
[----:B------:R0:W-:Y:S01]  /*3520*/  @P2 STG.E.U16 [R18.64], R3 ;  /* 0x0000000312002986 */ /* 0x0001e2000c101506 */
[----:B------:R-:W-:Y:S01]  /*3530*/  LEA.HI.X.SX32 R25, R2, R49, 0x1, P5 ;  /* 0x0000003102197211 */ /* 0x000fe200028f0eff */
[C---:B------:R-:W-:Y:S01]  /*3540*/  IMAD R2, R27.reuse, 0x2, R0 ;  /* 0x000000021b027824 */ /* 0x040fe200078e0200 */
[----:B-1----:R-:W-:Y:S02]  /*3550*/  LEA R20, P2, R0, R47, 0x1 ;  /* 0x0000002f00147211 */ /* 0x002fe400078408ff */
[----:B------:R-:W-:Y:S01]  /*3560*/  ISETP.LT.AND P5, PT, R34, c[0x0][0x17c], !P0 ;  /* 0x00005f0022007a0c */ /* 0x000fe200047a1270 */
[----:B------:R-:W-:Y:S01]  /*3570*/  @P6 STG.E.U16 [R24.64], R11 ;  /* 0x0000000b18006986 */ /* 0x000fe2000c101506 */
[----:B------:R-:W-:Y:S01]  /*3580*/  LEA.HI.X.SX32 R21, R0, R49, 0x1, P2 ;  /* 0x0000003100157211 */ /* 0x000fe200010f0eff */
[----:B------:R-:W-:Y:S01]  /*3590*/  IMAD R0, R27, 0x2, R2 ;  /* 0x000000021b007824 */ /* 0x000fe200078e0202 */
[----:B--2---:R-:W-:-:S02]  /*35a0*/  LEA R22, P6, R2, R47, 0x1 ;  /* 0x0000002f02167211 */ /* 0x004fc400078c08ff */
[----:B------:R-:W-:Y:S01]  /*35b0*/  ISETP.LT.AND P2, PT, R32, c[0x0][0x17c], !P0 ;  /* 0x00005f0020007a0c */ /* 0x000fe20004741270 */
[----:B------:R1:W-:Y:S01]  /*35c0*/  @P4 STG.E.U16 [R20.64], R15 ;  /* 0x0000000f14004986 */ /* 0x0003e2000c101506 */
[----:B------:R-:W-:Y:S01]  /*35d0*/  LEA.HI.X.SX32 R23, R2, R49, 0x1, P6 ;  /* 0x0000003102177211 */ /* 0x000fe200030f0eff */
[----:B------:R-:W-:Y:S01]  /*35e0*/  IMAD R2, R27, 0x2, R0 ;  /* 0x000000021b027824 */ /* 0x000fe200078e0200 */
[C---:B0-----:R-:W-:Y:S02]  /*35f0*/  LEA R18, P6, R0.reuse, R47, 0x1 ;  /* 0x0000002f00127211 */ /* 0x041fe400078c08ff */
[----:B------:R-:W-:Y:S01]  /*3600*/  ISETP.LT.AND P4, PT, R33, c[0x0][0x17c], !P0 ;  /* 0x00005f0021007a0c */ /* 0x000fe20004781270 */
[----:B------:R-:W-:Y:S01]  /*3610*/  @P5 STG.E.U16 [R22.64], R17 ;  /* 0x0000001116005986 */ /* 0x000fe2000c101506 */
[----:B------:R-:W-:Y:S01]  /*3620*/  LEA.HI.X.SX32 R19, R0, R49, 0x1, P6 ;  /* 0x0000003100137211 */ /* 0x000fe200030f0eff */
[----:B------:R-:W-:Y:S01]  /*3630*/  IMAD R0, R27, 0x2, R2 ;  /* 0x000000021b007824 */ /* 0x000fe200078e0202 */
[----:B------:R-:W-:-:S02]  /*3640*/  LEA R12, P6, R2, R47, 0x1 ;  /* 0x0000002f020c7211 */ /* 0x000fc400078c08ff */
[----:B------:R-:W-:Y:S02]  /*3650*/  PRMT R9, R13, 0x7632, R9 ;  /* 0x000076320d097816 */ /* 0x000fe40000000009 */
[----:B------:R-:W-:Y:S01]  /*3660*/  LEA.HI.X.SX32 R13, R2, R49, 0x1, P6 ;  /* 0x00000031020d7211 */ /* 0x000fe200030f0eff */
[----:B------:R-:W-:Y:S01]  /*3670*/  IMAD R2, R27, 0x2, R0 ;  /* 0x000000021b027824 */ /* 0x000fe200078e0200 */
[----:B------:R-:W-:Y:S02]  /*3680*/  PRMT R3, R9, 0x7632, R3 ;  /* 0x0000763209037816 */ /* 0x000fe40000000003 */
[----:B------:R-:W-:Y:S01]  /*3690*/  ISETP.LT.AND P5, PT, R31, c[0x0][0x17c], !P0 ;  /* 0x00005f001f007a0c */ /* 0x000fe200047a1270 */
[C---:B------:R-:W-:Y:S01]  /*36a0*/  IMAD R4, R27.reuse, 0x2, R2 ;  /* 0x000000021b047824 */ /* 0x040fe200078e0202 */
[----:B------:R0:W-:Y:S01]  /*36b0*/  @P4 STG.E.U16 [R18.64], R9 ;  /* 0x0000000912004986 */ /* 0x0001e2000c101506 */
[-C--:B-1----:R-:W-:Y:S02]  /*36c0*/  LEA R20, P4, R2, R47.reuse, 0x1 ;  /* 0x0000002f02147211 */ /* 0x082fe400078808ff */
[----:B------:R-:W-:Y:S01]  /*36d0*/  IMAD R6, R27, 0x2, R4 ;  /* 0x000000021b067824 */ /* 0x000fe200078e0204 */
[----:B------:R1:W-:Y:S01]  /*36e0*/  @P2 STG.E.U16 [R12.64], R3 ;  /* 0x000000030c002986 */ /* 0x0003e2000c101506 */
[----:B------:R-:W-:-:S02]  /*36f0*/  LEA R8, P2, R0, R47, 0x1 ;  /* 0x0000002f00087211 */ /* 0x000fc400078408ff */
[-C--:B------:R-:W-:Y:S02]  /*3700*/  LEA.HI.X.SX32 R21, R2, R49.reuse, 0x1, P4 ;  /* 0x0000003102157211 */ /* 0x080fe400020f0eff */
[----:B------:R-:W-:Y:S02]  /*3710*/  ISETP.LT.AND P4, PT, R30, c[0x0][0x17c], !P0 ;  /* 0x00005f001e007a0c */ /* 0x000fe40004781270 */
[----:B------:R-:W-:Y:S02]  /*3720*/  ISETP.LT.AND P3, PT, R29, c[0x0][0x17c], !P0 ;  /* 0x00005f001d007a0c */ /* 0x000fe40004761270 */
[----:B0-----:R-:W-:Y:S01]  /*3730*/  LEA.HI.X.SX32 R9, R0, R49, 0x1, P2 ;  /* 0x0000003100097211 */ /* 0x001fe200010f0eff */
[----:B------:R-:W-:Y:S01]  /*3740*/  IMAD R0, R27, 0x2, R6 ;  /* 0x000000021b007824 */ /* 0x000fe200078e0206 */
[-C--:B------:R-:W-:Y:S02]  /*3750*/  LEA R22, P6, R4, R47.reuse, 0x1 ;  /* 0x0000002f04167211 */ /* 0x080fe400078c08ff */
[----:B------:R-:W-:Y:S01]  /*3760*/  PRMT R11, R3, 0x7632, R11 ;  /* 0x00007632030b7816 */ /* 0x000fe2000000000b */
[----:B------:R-:W-:Y:S01]  /*3770*/  IMAD R2, R27, 0x2, R0 ;  /* 0x000000021b027824 */ /* 0x000fe200078e0200 */
[----:B-1----:R-:W-:-:S02]  /*3780*/  LEA R12, P2, R0, R47, 0x1 ;  /* 0x0000002f000c7211 */ /* 0x002fc400078408ff */
[-C--:B------:R-:W-:Y:S02]  /*3790*/  LEA.HI.X.SX32 R23, R4, R49.reuse, 0x1, P6 ;  /* 0x0000003104177211 */ /* 0x080fe400030f0eff */
[----:B------:R-:W-:Y:S02]  /*37a0*/  LEA.HI.X.SX32 R13, R0, R49, 0x1, P2 ;  /* 0x00000031000d7211 */ /* 0x000fe400010f0eff */
[----:B------:R-:W-:Y:S02]  /*37b0*/  ISETP.LT.AND P2, PT, R28, c[0x0][0x17c], !P0 ;  /* 0x00005f001c007a0c */ /* 0x000fe40004741270 */
[----:B------:R-:W-:Y:S02]  /*37c0*/  ISETP.LT.AND P0, PT, R46, c[0x0][0x17c], !P0 ;  /* 0x00005f002e007a0c */ /* 0x000fe40004701270 */
[----:B------:R-:W-:Y:S02]  /*37d0*/  LEA R18, P6, R6, R47, 0x1 ;  /* 0x0000002f06127211 */ /* 0x000fe400078c08ff */
[----:B------:R-:W-:-:S02]  /*37e0*/  PRMT R4, R7, 0x7632, R4 ;  /* 0x0000763207047816 */ /* 0x000fc40000000004 */
[----:B------:R-:W-:Y:S02]  /*37f0*/  PRMT R10, R5, 0x7632, R10 ;  /* 0x00007632050a7816 */ /* 0x000fe4000000000a */
[----:B------:R-:W-:Y:S01]  /*3800*/  LEA.HI.X.SX32 R19, R6, R49, 0x1, P6 ;  /* 0x0000003106137211 */ /* 0x000fe200030f0eff */
[----:B------:R0:W-:Y:S01]  /*3810*/  @P5 STG.E.U16 [R8.64], R4 ;  /* 0x0000000408005986 */ /* 0x0001e2000c101506 */
[----:B------:R-:W-:Y:S02]  /*3820*/  PRMT R0, R11, 0x7632, R0 ;  /* 0x000076320b007816 */ /* 0x000fe40000000000 */
[----:B------:R-:W-:Y:S01]  /*3830*/  PRMT R6, R15, 0x7632, R6 ;  /* 0x000076320f067816 */ /* 0x000fe20000000006 */
[----:B------:R0:W-:Y:S01]  /*3840*/  @P4 STG.E.U16 [R20.64], R10 ;  /* 0x0000000a14004986 */ /* 0x0001e2000c101506 */
[----:B------:R-:W-:-:S03]  /*3850*/  LEA R24, P6, R2, R47, 0x1 ;  /* 0x0000002f02187211 */ /* 0x000fc600078c08ff */
[----:B------:R0:W-:Y:S01]  /*3860*/  @P3 STG.E.U16 [R22.64], R11 ;  /* 0x0000000b16003986 */ /* 0x0001e2000c101506 */
[----:B------:R-:W-:-:S03]  /*3870*/  LEA.HI.X.SX32 R25, R2, R49, 0x1, P6 ;  /* 0x0000003102197211 */ /* 0x000fc600030f0eff */
[----:B------:R0:W-:Y:S04]  /*3880*/  @P2 STG.E.U16 [R18.64], R0 ;  /* 0x0000000012002986 */ /* 0x0001e8000c101506 */
[----:B------:R0:W-:Y:S01]  /*3890*/  @P1 STG.E.U16 [R12.64], R6 ;  /* 0x000000060c001986 */ /* 0x0001e2000c101506 */
[----:B------:R-:W-:Y:S05]  /*38a0*/  @!P0 EXIT ;  /* 0x000000000000894d */ /* 0x000fea0003800000 */
[----:B0-----:R-:W-:-:S05]  /*38b0*/  PRMT R12, R17, 0x7632, R12 ;  /* 0x00007632110c7816 */ /* 0x001fca000000000c */
[----:B------:R-:W-:Y:S01]  /*38c0*/  STG.E.U16 [R24.64], R12 ;  /* 0x0000000c18007986 */ /* 0x000fe2000c101506 */
[----:B------:R-:W-:Y:S05]  /*38d0*/  EXIT ;  /* 0x000000000000794d */ /* 0x000fea0003800000 */
.L_x_3:
[----:B------:R-:W-:-:S00]  /*38e0*/  BRA `(.L_x_3) ;  /* 0xfffffff000007947 */ /* 0x000fc0000383ffff */
[----:B------:R-:W-:-:S00]  /*38f0*/  NOP ;  /* 0x0000000000007918 */ /* 0x000fc00000000000 */
        /* <DEDUP_REMOVED lines=8> */
.L_x_4:


//--------------------- .nv.shared.matmul_kernel  --------------------------
	.section	.nv.shared.matmul_kernel,"aw",@nobits
	.sectionflags	@""
	.align	16
